//
// Generated by NVIDIA NVVM Compiler
//
// Compiler Build ID: CL-36424714
// Cuda compilation tools, release 13.0, V13.0.88
// Based on NVVM 20.0.0
//

.version 9.0
.target sm_100
.address_size 64

	// .globl	compute_histograms_warp_kernel

.visible .entry compute_histograms_warp_kernel(
	.param .u64 .ptr .align 1 compute_histograms_warp_kernel_param_0,
	.param .u64 compute_histograms_warp_kernel_param_1,
	.param .u64 .ptr .align 1 compute_histograms_warp_kernel_param_2,
	.param .u64 compute_histograms_warp_kernel_param_3
)
{
	.local .align 16 .b8 	__local_depot0[128];
	.reg .b64 	%SP;
	.reg .b64 	%SPL;
	.reg .pred 	%p<613>;
	.reg .b16 	%rs<580>;
	.reg .b32 	%r<482>;
	.reg .b64 	%rd<582>;

	mov.u64 	%SPL, __local_depot0;
	ld.param.u64 	%rd97, [compute_histograms_warp_kernel_param_1];
	ld.param.u64 	%rd98, [compute_histograms_warp_kernel_param_3];
	add.u64 	%rd1, %SPL, 0;
	mov.u32 	%r340, %tid.x;
	mov.u32 	%r341, %ctaid.x;
	cvt.u64.u32 	%rd100, %r341;
	mul.lo.s64 	%rd101, %rd98, %rd100;
	add.s64 	%rd102, %rd101, %rd98;
	min.u64 	%rd2, %rd102, %rd97;
	mov.b16 	%rs34, 0;
	st.local.u8 	[%rd1], %rs34;
	add.s64 	%rd3, %rd1, 4;
	mov.b32 	%r342, 0;
	st.local.u32 	[%rd1+4], %r342;
	st.local.u8 	[%rd1+8], %rs34;
	add.s64 	%rd4, %rd1, 12;
	st.local.u32 	[%rd1+12], %r342;
	st.local.u8 	[%rd1+16], %rs34;
	add.s64 	%rd5, %rd1, 20;
	st.local.u32 	[%rd1+20], %r342;
	st.local.u8 	[%rd1+24], %rs34;
	add.s64 	%rd6, %rd1, 28;
	st.local.u32 	[%rd1+28], %r342;
	st.local.u8 	[%rd1+32], %rs34;
	add.s64 	%rd7, %rd1, 36;
	st.local.u32 	[%rd1+36], %r342;
	st.local.u8 	[%rd1+40], %rs34;
	add.s64 	%rd8, %rd1, 44;
	st.local.u32 	[%rd1+44], %r342;
	st.local.u8 	[%rd1+48], %rs34;
	add.s64 	%rd9, %rd1, 52;
	st.local.u32 	[%rd1+52], %r342;
	st.local.u8 	[%rd1+56], %rs34;
	add.s64 	%rd10, %rd1, 60;
	st.local.u32 	[%rd1+60], %r342;
	st.local.u8 	[%rd1+64], %rs34;
	add.s64 	%rd11, %rd1, 68;
	st.local.u32 	[%rd1+68], %r342;
	st.local.u8 	[%rd1+72], %rs34;
	add.s64 	%rd12, %rd1, 76;
	st.local.u32 	[%rd1+76], %r342;
	st.local.u8 	[%rd1+80], %rs34;
	st.local.u32 	[%rd1+84], %r342;
	st.local.u8 	[%rd1+88], %rs34;
	add.s64 	%rd13, %rd1, 92;
	st.local.u32 	[%rd1+92], %r342;
	st.local.u8 	[%rd1+96], %rs34;
	add.s64 	%rd14, %rd1, 100;
	st.local.u32 	[%rd1+100], %r342;
	st.local.u8 	[%rd1+104], %rs34;
	add.s64 	%rd15, %rd1, 108;
	st.local.u32 	[%rd1+108], %r342;
	st.local.u8 	[%rd1+112], %rs34;
	add.s64 	%rd16, %rd1, 116;
	st.local.u32 	[%rd1+116], %r342;
	st.local.u8 	[%rd1+120], %rs34;
	add.s64 	%rd17, %rd1, 124;
	st.local.u32 	[%rd1+124], %r342;
	cvt.u64.u32 	%rd103, %r340;
	add.s64 	%rd530, %rd101, %rd103;
	setp.ge.u64 	%p1, %rd530, %rd2;
	@%p1 bra 	$L__BB0_1;
	bra.uni 	$L__BB0_37;
$L__BB0_1:
	mov.b32 	%r465, 1;
	add.s64 	%rd25, %rd1, 84;
$L__BB0_2:
	ld.local.u32 	%r466, [%rd1+4];
	shfl.sync.bfly.b32	%r20|%p35, %r466, %r465, 31, -1;
	ld.local.u8 	%rs2, [%rd1];
	cvt.u32.u16 	%r349, %rs2;
	and.b32  	%r350, %r349, 255;
	shfl.sync.bfly.b32	%r21|%p36, %r350, %r465, 31, -1;
	setp.eq.s32 	%p37, %r20, 0;
	@%p37 bra 	$L__BB0_74;
	bra.uni 	$L__BB0_39;
$L__BB0_3:
	ld.local.u32 	%r464, [%rd4];
	setp.eq.s32 	%p4, %r464, 0;
	mov.b64 	%rd531, 1;
	mov.u64 	%rd533, %rd4;
	@%p4 bra 	$L__BB0_38;
	ld.local.u8 	%rs37, [%rd1+8];
	setp.eq.s16 	%p5, %rs37, %rs1;
	mov.u64 	%rd533, %rd4;
	@%p5 bra 	$L__BB0_35;
	ld.local.u32 	%r464, [%rd5];
	setp.eq.s32 	%p6, %r464, 0;
	mov.b64 	%rd531, 2;
	mov.u64 	%rd533, %rd5;
	@%p6 bra 	$L__BB0_38;
	ld.local.u8 	%rs39, [%rd1+16];
	setp.eq.s16 	%p7, %rs39, %rs1;
	mov.u64 	%rd533, %rd5;
	@%p7 bra 	$L__BB0_35;
	ld.local.u32 	%r464, [%rd6];
	setp.eq.s32 	%p8, %r464, 0;
	mov.b64 	%rd531, 3;
	mov.u64 	%rd533, %rd6;
	@%p8 bra 	$L__BB0_38;
	ld.local.u8 	%rs41, [%rd1+24];
	setp.eq.s16 	%p9, %rs41, %rs1;
	mov.u64 	%rd533, %rd6;
	@%p9 bra 	$L__BB0_35;
	ld.local.u32 	%r464, [%rd7];
	setp.eq.s32 	%p10, %r464, 0;
	mov.b64 	%rd531, 4;
	mov.u64 	%rd533, %rd7;
	@%p10 bra 	$L__BB0_38;
	ld.local.u8 	%rs43, [%rd1+32];
	setp.eq.s16 	%p11, %rs43, %rs1;
	mov.u64 	%rd533, %rd7;
	@%p11 bra 	$L__BB0_35;
	ld.local.u32 	%r464, [%rd8];
	setp.eq.s32 	%p12, %r464, 0;
	mov.b64 	%rd531, 5;
	mov.u64 	%rd533, %rd8;
	@%p12 bra 	$L__BB0_38;
	ld.local.u8 	%rs45, [%rd1+40];
	setp.eq.s16 	%p13, %rs45, %rs1;
	mov.u64 	%rd533, %rd8;
	@%p13 bra 	$L__BB0_35;
	ld.local.u32 	%r464, [%rd9];
	setp.eq.s32 	%p14, %r464, 0;
	mov.b64 	%rd531, 6;
	mov.u64 	%rd533, %rd9;
	@%p14 bra 	$L__BB0_38;
	ld.local.u8 	%rs47, [%rd1+48];
	setp.eq.s16 	%p15, %rs47, %rs1;
	mov.u64 	%rd533, %rd9;
	@%p15 bra 	$L__BB0_35;
	ld.local.u32 	%r464, [%rd10];
	setp.eq.s32 	%p16, %r464, 0;
	mov.b64 	%rd531, 7;
	mov.u64 	%rd533, %rd10;
	@%p16 bra 	$L__BB0_38;
	ld.local.u8 	%rs49, [%rd1+56];
	setp.eq.s16 	%p17, %rs49, %rs1;
	mov.u64 	%rd533, %rd10;
	@%p17 bra 	$L__BB0_35;
	ld.local.u32 	%r464, [%rd11];
	setp.eq.s32 	%p18, %r464, 0;
	mov.b64 	%rd531, 8;
	mov.u64 	%rd533, %rd11;
	@%p18 bra 	$L__BB0_38;
	ld.local.u8 	%rs51, [%rd1+64];
	setp.eq.s16 	%p19, %rs51, %rs1;
	mov.u64 	%rd533, %rd11;
	@%p19 bra 	$L__BB0_35;
	ld.local.u32 	%r464, [%rd12];
	setp.eq.s32 	%p20, %r464, 0;
	mov.b64 	%rd531, 9;
	mov.u64 	%rd533, %rd12;
	@%p20 bra 	$L__BB0_38;
	ld.local.u8 	%rs53, [%rd1+72];
	setp.eq.s16 	%p21, %rs53, %rs1;
	mov.u64 	%rd533, %rd12;
	@%p21 bra 	$L__BB0_35;
	add.s64 	%rd533, %rd1, 84;
	ld.local.u32 	%r464, [%rd1+84];
	setp.eq.s32 	%p22, %r464, 0;
	mov.b64 	%rd531, 10;
	@%p22 bra 	$L__BB0_38;
	ld.local.u8 	%rs55, [%rd1+80];
	setp.eq.s16 	%p23, %rs55, %rs1;
	@%p23 bra 	$L__BB0_35;
	ld.local.u32 	%r464, [%rd13];
	setp.eq.s32 	%p24, %r464, 0;
	mov.b64 	%rd531, 11;
	mov.u64 	%rd533, %rd13;
	@%p24 bra 	$L__BB0_38;
	ld.local.u8 	%rs57, [%rd1+88];
	setp.eq.s16 	%p25, %rs57, %rs1;
	mov.u64 	%rd533, %rd13;
	@%p25 bra 	$L__BB0_35;
	ld.local.u32 	%r464, [%rd14];
	setp.eq.s32 	%p26, %r464, 0;
	mov.b64 	%rd531, 12;
	mov.u64 	%rd533, %rd14;
	@%p26 bra 	$L__BB0_38;
	ld.local.u8 	%rs59, [%rd1+96];
	setp.eq.s16 	%p27, %rs59, %rs1;
	mov.u64 	%rd533, %rd14;
	@%p27 bra 	$L__BB0_35;
	ld.local.u32 	%r464, [%rd15];
	setp.eq.s32 	%p28, %r464, 0;
	mov.b64 	%rd531, 13;
	mov.u64 	%rd533, %rd15;
	@%p28 bra 	$L__BB0_38;
	ld.local.u8 	%rs61, [%rd1+104];
	setp.eq.s16 	%p29, %rs61, %rs1;
	mov.u64 	%rd533, %rd15;
	@%p29 bra 	$L__BB0_35;
	ld.local.u32 	%r464, [%rd16];
	setp.eq.s32 	%p30, %r464, 0;
	mov.b64 	%rd531, 14;
	mov.u64 	%rd533, %rd16;
	@%p30 bra 	$L__BB0_38;
	ld.local.u8 	%rs63, [%rd1+112];
	setp.eq.s16 	%p31, %rs63, %rs1;
	mov.u64 	%rd533, %rd16;
	@%p31 bra 	$L__BB0_35;
	ld.local.u32 	%r464, [%rd17];
	setp.eq.s32 	%p32, %r464, 0;
	mov.b64 	%rd531, 15;
	mov.u64 	%rd533, %rd17;
	@%p32 bra 	$L__BB0_38;
	ld.local.u8 	%rs65, [%rd1+120];
	setp.eq.s16 	%p33, %rs65, %rs1;
	mov.u64 	%rd533, %rd17;
	@%p33 bra 	$L__BB0_35;
	shl.b16 	%rs67, %rs1, 3;
	cvt.u64.u16 	%rd122, %rs67;
	and.b64  	%rd123, %rd122, 120;
	add.s64 	%rd124, %rd1, %rd123;
	ld.local.u32 	%r343, [%rd124+4];
	add.s32 	%r344, %r343, 1;
	st.local.u32 	[%rd124+4], %r344;
	bra.uni 	$L__BB0_36;
$L__BB0_34:
	ld.local.u8 	%rs35, [%rd1];
	setp.ne.s16 	%p3, %rs35, %rs1;
	mov.u64 	%rd533, %rd3;
	@%p3 bra 	$L__BB0_3;
$L__BB0_35:
	add.s32 	%r345, %r464, 1;
	st.local.u32 	[%rd533], %r345;
$L__BB0_36:
	mov.u32 	%r347, %ntid.x;
	cvt.u64.u32 	%rd127, %r347;
	add.s64 	%rd530, %rd530, %rd127;
	setp.lt.u64 	%p34, %rd530, %rd2;
	@%p34 bra 	$L__BB0_37;
	bra.uni 	$L__BB0_1;
$L__BB0_37:
	ld.param.u64 	%rd528, [compute_histograms_warp_kernel_param_0];
	cvta.to.global.u64 	%rd105, %rd528;
	add.s64 	%rd106, %rd105, %rd530;
	ld.global.u8 	%rs1, [%rd106];
	ld.local.u32 	%r464, [%rd3];
	setp.eq.s32 	%p2, %r464, 0;
	mov.b64 	%rd531, 0;
	mov.u64 	%rd533, %rd3;
	@%p2 bra 	$L__BB0_38;
	bra.uni 	$L__BB0_34;
$L__BB0_38:
	shl.b64 	%rd125, %rd531, 3;
	add.s64 	%rd126, %rd1, %rd125;
	st.local.u8 	[%rd126], %rs1;
	mov.b32 	%r346, 1;
	st.local.u32 	[%rd533], %r346;
	bra.uni 	$L__BB0_36;
$L__BB0_39:
	cvt.u16.u32 	%rs3, %r21;
	setp.eq.s32 	%p38, %r466, 0;
	mov.b64 	%rd534, 0;
	mov.u64 	%rd535, %rd3;
	@%p38 bra 	$L__BB0_40;
	bra.uni 	$L__BB0_72;
$L__BB0_40:
	shl.b64 	%rd147, %rd534, 3;
	add.s64 	%rd148, %rd1, %rd147;
	st.local.u8 	[%rd148], %rs3;
	st.local.u32 	[%rd535], %r20;
	bra.uni 	$L__BB0_74;
$L__BB0_41:
	ld.local.u32 	%r466, [%rd4];
	setp.eq.s32 	%p40, %r466, 0;
	mov.b64 	%rd534, 1;
	mov.u64 	%rd535, %rd4;
	@%p40 bra 	$L__BB0_40;
	ld.local.u8 	%rs70, [%rd1+8];
	and.b16  	%rs71, %rs3, 255;
	setp.eq.s16 	%p41, %rs70, %rs71;
	mov.u64 	%rd536, %rd4;
	@%p41 bra 	$L__BB0_73;
	ld.local.u32 	%r466, [%rd5];
	setp.eq.s32 	%p42, %r466, 0;
	mov.b64 	%rd534, 2;
	mov.u64 	%rd535, %rd5;
	@%p42 bra 	$L__BB0_40;
	ld.local.u8 	%rs72, [%rd1+16];
	and.b16  	%rs73, %rs3, 255;
	setp.eq.s16 	%p43, %rs72, %rs73;
	mov.u64 	%rd536, %rd5;
	@%p43 bra 	$L__BB0_73;
	ld.local.u32 	%r466, [%rd6];
	setp.eq.s32 	%p44, %r466, 0;
	mov.b64 	%rd534, 3;
	mov.u64 	%rd535, %rd6;
	@%p44 bra 	$L__BB0_40;
	ld.local.u8 	%rs74, [%rd1+24];
	and.b16  	%rs75, %rs3, 255;
	setp.eq.s16 	%p45, %rs74, %rs75;
	mov.u64 	%rd536, %rd6;
	@%p45 bra 	$L__BB0_73;
	ld.local.u32 	%r466, [%rd7];
	setp.eq.s32 	%p46, %r466, 0;
	mov.b64 	%rd534, 4;
	mov.u64 	%rd535, %rd7;
	@%p46 bra 	$L__BB0_40;
	ld.local.u8 	%rs76, [%rd1+32];
	and.b16  	%rs77, %rs3, 255;
	setp.eq.s16 	%p47, %rs76, %rs77;
	mov.u64 	%rd536, %rd7;
	@%p47 bra 	$L__BB0_73;
	ld.local.u32 	%r466, [%rd8];
	setp.eq.s32 	%p48, %r466, 0;
	mov.b64 	%rd534, 5;
	mov.u64 	%rd535, %rd8;
	@%p48 bra 	$L__BB0_40;
	ld.local.u8 	%rs78, [%rd1+40];
	and.b16  	%rs79, %rs3, 255;
	setp.eq.s16 	%p49, %rs78, %rs79;
	mov.u64 	%rd536, %rd8;
	@%p49 bra 	$L__BB0_73;
	ld.local.u32 	%r466, [%rd9];
	setp.eq.s32 	%p50, %r466, 0;
	mov.b64 	%rd534, 6;
	mov.u64 	%rd535, %rd9;
	@%p50 bra 	$L__BB0_40;
	ld.local.u8 	%rs80, [%rd1+48];
	and.b16  	%rs81, %rs3, 255;
	setp.eq.s16 	%p51, %rs80, %rs81;
	mov.u64 	%rd536, %rd9;
	@%p51 bra 	$L__BB0_73;
	ld.local.u32 	%r466, [%rd10];
	setp.eq.s32 	%p52, %r466, 0;
	mov.b64 	%rd534, 7;
	mov.u64 	%rd535, %rd10;
	@%p52 bra 	$L__BB0_40;
	ld.local.u8 	%rs82, [%rd1+56];
	and.b16  	%rs83, %rs3, 255;
	setp.eq.s16 	%p53, %rs82, %rs83;
	mov.u64 	%rd536, %rd10;
	@%p53 bra 	$L__BB0_73;
	ld.local.u32 	%r466, [%rd11];
	setp.eq.s32 	%p54, %r466, 0;
	mov.b64 	%rd534, 8;
	mov.u64 	%rd535, %rd11;
	@%p54 bra 	$L__BB0_40;
	ld.local.u8 	%rs84, [%rd1+64];
	and.b16  	%rs85, %rs3, 255;
	setp.eq.s16 	%p55, %rs84, %rs85;
	mov.u64 	%rd536, %rd11;
	@%p55 bra 	$L__BB0_73;
	ld.local.u32 	%r466, [%rd12];
	setp.eq.s32 	%p56, %r466, 0;
	mov.b64 	%rd534, 9;
	mov.u64 	%rd535, %rd12;
	@%p56 bra 	$L__BB0_40;
	ld.local.u8 	%rs86, [%rd1+72];
	and.b16  	%rs87, %rs3, 255;
	setp.eq.s16 	%p57, %rs86, %rs87;
	mov.u64 	%rd536, %rd12;
	@%p57 bra 	$L__BB0_73;
	ld.local.u32 	%r466, [%rd25];
	setp.eq.s32 	%p58, %r466, 0;
	mov.b64 	%rd534, 10;
	mov.u64 	%rd535, %rd25;
	@%p58 bra 	$L__BB0_40;
	ld.local.u8 	%rs88, [%rd1+80];
	and.b16  	%rs89, %rs3, 255;
	setp.eq.s16 	%p59, %rs88, %rs89;
	mov.u64 	%rd536, %rd25;
	@%p59 bra 	$L__BB0_73;
	ld.local.u32 	%r466, [%rd13];
	setp.eq.s32 	%p60, %r466, 0;
	mov.b64 	%rd534, 11;
	mov.u64 	%rd535, %rd13;
	@%p60 bra 	$L__BB0_40;
	ld.local.u8 	%rs90, [%rd1+88];
	and.b16  	%rs91, %rs3, 255;
	setp.eq.s16 	%p61, %rs90, %rs91;
	mov.u64 	%rd536, %rd13;
	@%p61 bra 	$L__BB0_73;
	ld.local.u32 	%r466, [%rd14];
	setp.eq.s32 	%p62, %r466, 0;
	mov.b64 	%rd534, 12;
	mov.u64 	%rd535, %rd14;
	@%p62 bra 	$L__BB0_40;
	ld.local.u8 	%rs92, [%rd1+96];
	and.b16  	%rs93, %rs3, 255;
	setp.eq.s16 	%p63, %rs92, %rs93;
	mov.u64 	%rd536, %rd14;
	@%p63 bra 	$L__BB0_73;
	ld.local.u32 	%r466, [%rd15];
	setp.eq.s32 	%p64, %r466, 0;
	mov.b64 	%rd534, 13;
	mov.u64 	%rd535, %rd15;
	@%p64 bra 	$L__BB0_40;
	ld.local.u8 	%rs94, [%rd1+104];
	and.b16  	%rs95, %rs3, 255;
	setp.eq.s16 	%p65, %rs94, %rs95;
	mov.u64 	%rd536, %rd15;
	@%p65 bra 	$L__BB0_73;
	ld.local.u32 	%r466, [%rd16];
	setp.eq.s32 	%p66, %r466, 0;
	mov.b64 	%rd534, 14;
	mov.u64 	%rd535, %rd16;
	@%p66 bra 	$L__BB0_40;
	ld.local.u8 	%rs96, [%rd1+112];
	and.b16  	%rs97, %rs3, 255;
	setp.eq.s16 	%p67, %rs96, %rs97;
	mov.u64 	%rd536, %rd16;
	@%p67 bra 	$L__BB0_73;
	ld.local.u32 	%r466, [%rd17];
	setp.eq.s32 	%p68, %r466, 0;
	mov.b64 	%rd534, 15;
	mov.u64 	%rd535, %rd17;
	@%p68 bra 	$L__BB0_40;
	ld.local.u8 	%rs98, [%rd1+120];
	and.b16  	%rs99, %rs3, 255;
	setp.eq.s16 	%p69, %rs98, %rs99;
	mov.u64 	%rd536, %rd17;
	@%p69 bra 	$L__BB0_73;
	shl.b32 	%r351, %r21, 3;
	cvt.u64.u32 	%rd144, %r351;
	and.b64  	%rd145, %rd144, 120;
	add.s64 	%rd146, %rd1, %rd145;
	ld.local.u32 	%r352, [%rd146+4];
	add.s32 	%r353, %r352, %r20;
	st.local.u32 	[%rd146+4], %r353;
	bra.uni 	$L__BB0_74;
$L__BB0_72:
	and.b16  	%rs68, %rs3, 255;
	setp.ne.s16 	%p39, %rs2, %rs68;
	mov.u64 	%rd536, %rd3;
	@%p39 bra 	$L__BB0_41;
$L__BB0_73:
	add.s32 	%r354, %r466, %r20;
	st.local.u32 	[%rd536], %r354;
$L__BB0_74:
	ld.local.u32 	%r38, [%rd1+12];
	shfl.sync.bfly.b32	%r39|%p70, %r38, %r465, 31, -1;
	ld.local.u8 	%rs4, [%rd1+8];
	cvt.u32.u16 	%r355, %rs4;
	and.b32  	%r356, %r355, 255;
	shfl.sync.bfly.b32	%r40|%p71, %r356, %r465, 31, -1;
	setp.eq.s32 	%p72, %r39, 0;
	@%p72 bra 	$L__BB0_110;
	cvt.u16.u32 	%rs5, %r40;
	ld.local.u32 	%r467, [%rd3];
	setp.eq.s32 	%p73, %r467, 0;
	mov.b64 	%rd538, 0;
	mov.u64 	%rd539, %rd3;
	@%p73 bra 	$L__BB0_109;
	ld.local.u8 	%rs100, [%rd1];
	and.b16  	%rs101, %rs5, 255;
	setp.eq.s16 	%p74, %rs100, %rs101;
	mov.u64 	%rd537, %rd3;
	@%p74 bra 	$L__BB0_108;
	setp.eq.s32 	%p75, %r38, 0;
	mov.b64 	%rd538, 1;
	mov.u64 	%rd539, %rd4;
	@%p75 bra 	$L__BB0_109;
	and.b16  	%rs102, %rs5, 255;
	setp.eq.s16 	%p76, %rs4, %rs102;
	mov.u32 	%r467, %r38;
	mov.u64 	%rd537, %rd4;
	@%p76 bra 	$L__BB0_108;
	ld.local.u32 	%r467, [%rd5];
	setp.eq.s32 	%p77, %r467, 0;
	mov.b64 	%rd538, 2;
	mov.u64 	%rd539, %rd5;
	@%p77 bra 	$L__BB0_109;
	ld.local.u8 	%rs104, [%rd1+16];
	and.b16  	%rs105, %rs5, 255;
	setp.eq.s16 	%p78, %rs104, %rs105;
	mov.u64 	%rd537, %rd5;
	@%p78 bra 	$L__BB0_108;
	ld.local.u32 	%r467, [%rd6];
	setp.eq.s32 	%p79, %r467, 0;
	mov.b64 	%rd538, 3;
	mov.u64 	%rd539, %rd6;
	@%p79 bra 	$L__BB0_109;
	ld.local.u8 	%rs106, [%rd1+24];
	and.b16  	%rs107, %rs5, 255;
	setp.eq.s16 	%p80, %rs106, %rs107;
	mov.u64 	%rd537, %rd6;
	@%p80 bra 	$L__BB0_108;
	ld.local.u32 	%r467, [%rd7];
	setp.eq.s32 	%p81, %r467, 0;
	mov.b64 	%rd538, 4;
	mov.u64 	%rd539, %rd7;
	@%p81 bra 	$L__BB0_109;
	ld.local.u8 	%rs108, [%rd1+32];
	and.b16  	%rs109, %rs5, 255;
	setp.eq.s16 	%p82, %rs108, %rs109;
	mov.u64 	%rd537, %rd7;
	@%p82 bra 	$L__BB0_108;
	ld.local.u32 	%r467, [%rd8];
	setp.eq.s32 	%p83, %r467, 0;
	mov.b64 	%rd538, 5;
	mov.u64 	%rd539, %rd8;
	@%p83 bra 	$L__BB0_109;
	ld.local.u8 	%rs110, [%rd1+40];
	and.b16  	%rs111, %rs5, 255;
	setp.eq.s16 	%p84, %rs110, %rs111;
	mov.u64 	%rd537, %rd8;
	@%p84 bra 	$L__BB0_108;
	ld.local.u32 	%r467, [%rd9];
	setp.eq.s32 	%p85, %r467, 0;
	mov.b64 	%rd538, 6;
	mov.u64 	%rd539, %rd9;
	@%p85 bra 	$L__BB0_109;
	ld.local.u8 	%rs112, [%rd1+48];
	and.b16  	%rs113, %rs5, 255;
	setp.eq.s16 	%p86, %rs112, %rs113;
	mov.u64 	%rd537, %rd9;
	@%p86 bra 	$L__BB0_108;
	ld.local.u32 	%r467, [%rd10];
	setp.eq.s32 	%p87, %r467, 0;
	mov.b64 	%rd538, 7;
	mov.u64 	%rd539, %rd10;
	@%p87 bra 	$L__BB0_109;
	ld.local.u8 	%rs114, [%rd1+56];
	and.b16  	%rs115, %rs5, 255;
	setp.eq.s16 	%p88, %rs114, %rs115;
	mov.u64 	%rd537, %rd10;
	@%p88 bra 	$L__BB0_108;
	ld.local.u32 	%r467, [%rd11];
	setp.eq.s32 	%p89, %r467, 0;
	mov.b64 	%rd538, 8;
	mov.u64 	%rd539, %rd11;
	@%p89 bra 	$L__BB0_109;
	ld.local.u8 	%rs116, [%rd1+64];
	and.b16  	%rs117, %rs5, 255;
	setp.eq.s16 	%p90, %rs116, %rs117;
	mov.u64 	%rd537, %rd11;
	@%p90 bra 	$L__BB0_108;
	ld.local.u32 	%r467, [%rd12];
	setp.eq.s32 	%p91, %r467, 0;
	mov.b64 	%rd538, 9;
	mov.u64 	%rd539, %rd12;
	@%p91 bra 	$L__BB0_109;
	ld.local.u8 	%rs118, [%rd1+72];
	and.b16  	%rs119, %rs5, 255;
	setp.eq.s16 	%p92, %rs118, %rs119;
	mov.u64 	%rd537, %rd12;
	@%p92 bra 	$L__BB0_108;
	ld.local.u32 	%r467, [%rd25];
	setp.eq.s32 	%p93, %r467, 0;
	mov.b64 	%rd538, 10;
	mov.u64 	%rd539, %rd25;
	@%p93 bra 	$L__BB0_109;
	ld.local.u8 	%rs120, [%rd1+80];
	and.b16  	%rs121, %rs5, 255;
	setp.eq.s16 	%p94, %rs120, %rs121;
	mov.u64 	%rd537, %rd25;
	@%p94 bra 	$L__BB0_108;
	ld.local.u32 	%r467, [%rd13];
	setp.eq.s32 	%p95, %r467, 0;
	mov.b64 	%rd538, 11;
	mov.u64 	%rd539, %rd13;
	@%p95 bra 	$L__BB0_109;
	ld.local.u8 	%rs122, [%rd1+88];
	and.b16  	%rs123, %rs5, 255;
	setp.eq.s16 	%p96, %rs122, %rs123;
	mov.u64 	%rd537, %rd13;
	@%p96 bra 	$L__BB0_108;
	ld.local.u32 	%r467, [%rd14];
	setp.eq.s32 	%p97, %r467, 0;
	mov.b64 	%rd538, 12;
	mov.u64 	%rd539, %rd14;
	@%p97 bra 	$L__BB0_109;
	ld.local.u8 	%rs124, [%rd1+96];
	and.b16  	%rs125, %rs5, 255;
	setp.eq.s16 	%p98, %rs124, %rs125;
	mov.u64 	%rd537, %rd14;
	@%p98 bra 	$L__BB0_108;
	ld.local.u32 	%r467, [%rd15];
	setp.eq.s32 	%p99, %r467, 0;
	mov.b64 	%rd538, 13;
	mov.u64 	%rd539, %rd15;
	@%p99 bra 	$L__BB0_109;
	ld.local.u8 	%rs126, [%rd1+104];
	and.b16  	%rs127, %rs5, 255;
	setp.eq.s16 	%p100, %rs126, %rs127;
	mov.u64 	%rd537, %rd15;
	@%p100 bra 	$L__BB0_108;
	ld.local.u32 	%r467, [%rd16];
	setp.eq.s32 	%p101, %r467, 0;
	mov.b64 	%rd538, 14;
	mov.u64 	%rd539, %rd16;
	@%p101 bra 	$L__BB0_109;
	ld.local.u8 	%rs128, [%rd1+112];
	and.b16  	%rs129, %rs5, 255;
	setp.eq.s16 	%p102, %rs128, %rs129;
	mov.u64 	%rd537, %rd16;
	@%p102 bra 	$L__BB0_108;
	ld.local.u32 	%r467, [%rd17];
	setp.eq.s32 	%p103, %r467, 0;
	mov.b64 	%rd538, 15;
	mov.u64 	%rd539, %rd17;
	@%p103 bra 	$L__BB0_109;
	ld.local.u8 	%rs130, [%rd1+120];
	and.b16  	%rs131, %rs5, 255;
	setp.eq.s16 	%p104, %rs130, %rs131;
	mov.u64 	%rd537, %rd17;
	@%p104 bra 	$L__BB0_108;
	shl.b32 	%r357, %r40, 3;
	cvt.u64.u32 	%rd165, %r357;
	and.b64  	%rd166, %rd165, 120;
	add.s64 	%rd167, %rd1, %rd166;
	ld.local.u32 	%r358, [%rd167+4];
	add.s32 	%r359, %r358, %r39;
	st.local.u32 	[%rd167+4], %r359;
	bra.uni 	$L__BB0_110;
$L__BB0_108:
	add.s32 	%r360, %r467, %r39;
	st.local.u32 	[%rd537], %r360;
	bra.uni 	$L__BB0_110;
$L__BB0_109:
	shl.b64 	%rd168, %rd538, 3;
	add.s64 	%rd169, %rd1, %rd168;
	st.local.u8 	[%rd169], %rs5;
	st.local.u32 	[%rd539], %r39;
$L__BB0_110:
	ld.local.u32 	%r57, [%rd1+20];
	shfl.sync.bfly.b32	%r58|%p105, %r57, %r465, 31, -1;
	ld.local.u8 	%rs6, [%rd1+16];
	cvt.u32.u16 	%r361, %rs6;
	and.b32  	%r362, %r361, 255;
	shfl.sync.bfly.b32	%r59|%p106, %r362, %r465, 31, -1;
	setp.eq.s32 	%p107, %r58, 0;
	@%p107 bra 	$L__BB0_146;
	cvt.u16.u32 	%rs7, %r59;
	ld.local.u32 	%r468, [%rd3];
	setp.eq.s32 	%p108, %r468, 0;
	mov.b64 	%rd541, 0;
	mov.u64 	%rd540, %rd3;
	@%p108 bra 	$L__BB0_145;
	ld.local.u8 	%rs132, [%rd1];
	and.b16  	%rs133, %rs7, 255;
	setp.eq.s16 	%p109, %rs132, %rs133;
	mov.u64 	%rd540, %rd3;
	@%p109 bra 	$L__BB0_144;
	ld.local.u32 	%r468, [%rd4];
	setp.eq.s32 	%p110, %r468, 0;
	mov.b64 	%rd541, 1;
	mov.u64 	%rd540, %rd4;
	@%p110 bra 	$L__BB0_145;
	ld.local.u8 	%rs134, [%rd1+8];
	and.b16  	%rs135, %rs7, 255;
	setp.eq.s16 	%p111, %rs134, %rs135;
	mov.u64 	%rd540, %rd4;
	@%p111 bra 	$L__BB0_144;
	setp.eq.s32 	%p112, %r57, 0;
	mov.b64 	%rd541, 2;
	mov.u64 	%rd540, %rd5;
	@%p112 bra 	$L__BB0_145;
	and.b16  	%rs136, %rs7, 255;
	setp.eq.s16 	%p113, %rs6, %rs136;
	mov.u32 	%r468, %r57;
	mov.u64 	%rd540, %rd5;
	@%p113 bra 	$L__BB0_144;
	ld.local.u32 	%r468, [%rd6];
	setp.eq.s32 	%p114, %r468, 0;
	mov.b64 	%rd541, 3;
	mov.u64 	%rd540, %rd6;
	@%p114 bra 	$L__BB0_145;
	ld.local.u8 	%rs138, [%rd1+24];
	and.b16  	%rs139, %rs7, 255;
	setp.eq.s16 	%p115, %rs138, %rs139;
	mov.u64 	%rd540, %rd6;
	@%p115 bra 	$L__BB0_144;
	ld.local.u32 	%r468, [%rd7];
	setp.eq.s32 	%p116, %r468, 0;
	mov.b64 	%rd541, 4;
	mov.u64 	%rd540, %rd7;
	@%p116 bra 	$L__BB0_145;
	ld.local.u8 	%rs140, [%rd1+32];
	and.b16  	%rs141, %rs7, 255;
	setp.eq.s16 	%p117, %rs140, %rs141;
	mov.u64 	%rd540, %rd7;
	@%p117 bra 	$L__BB0_144;
	ld.local.u32 	%r468, [%rd8];
	setp.eq.s32 	%p118, %r468, 0;
	mov.b64 	%rd541, 5;
	mov.u64 	%rd540, %rd8;
	@%p118 bra 	$L__BB0_145;
	ld.local.u8 	%rs142, [%rd1+40];
	and.b16  	%rs143, %rs7, 255;
	setp.eq.s16 	%p119, %rs142, %rs143;
	mov.u64 	%rd540, %rd8;
	@%p119 bra 	$L__BB0_144;
	ld.local.u32 	%r468, [%rd9];
	setp.eq.s32 	%p120, %r468, 0;
	mov.b64 	%rd541, 6;
	mov.u64 	%rd540, %rd9;
	@%p120 bra 	$L__BB0_145;
	ld.local.u8 	%rs144, [%rd1+48];
	and.b16  	%rs145, %rs7, 255;
	setp.eq.s16 	%p121, %rs144, %rs145;
	mov.u64 	%rd540, %rd9;
	@%p121 bra 	$L__BB0_144;
	ld.local.u32 	%r468, [%rd10];
	setp.eq.s32 	%p122, %r468, 0;
	mov.b64 	%rd541, 7;
	mov.u64 	%rd540, %rd10;
	@%p122 bra 	$L__BB0_145;
	ld.local.u8 	%rs146, [%rd1+56];
	and.b16  	%rs147, %rs7, 255;
	setp.eq.s16 	%p123, %rs146, %rs147;
	mov.u64 	%rd540, %rd10;
	@%p123 bra 	$L__BB0_144;
	ld.local.u32 	%r468, [%rd11];
	setp.eq.s32 	%p124, %r468, 0;
	mov.b64 	%rd541, 8;
	mov.u64 	%rd540, %rd11;
	@%p124 bra 	$L__BB0_145;
	ld.local.u8 	%rs148, [%rd1+64];
	and.b16  	%rs149, %rs7, 255;
	setp.eq.s16 	%p125, %rs148, %rs149;
	mov.u64 	%rd540, %rd11;
	@%p125 bra 	$L__BB0_144;
	ld.local.u32 	%r468, [%rd12];
	setp.eq.s32 	%p126, %r468, 0;
	mov.b64 	%rd541, 9;
	mov.u64 	%rd540, %rd12;
	@%p126 bra 	$L__BB0_145;
	ld.local.u8 	%rs150, [%rd1+72];
	and.b16  	%rs151, %rs7, 255;
	setp.eq.s16 	%p127, %rs150, %rs151;
	mov.u64 	%rd540, %rd12;
	@%p127 bra 	$L__BB0_144;
	add.s64 	%rd540, %rd1, 84;
	ld.local.u32 	%r468, [%rd1+84];
	setp.eq.s32 	%p128, %r468, 0;
	mov.b64 	%rd541, 10;
	@%p128 bra 	$L__BB0_145;
	ld.local.u8 	%rs152, [%rd1+80];
	and.b16  	%rs153, %rs7, 255;
	setp.eq.s16 	%p129, %rs152, %rs153;
	@%p129 bra 	$L__BB0_144;
	ld.local.u32 	%r468, [%rd13];
	setp.eq.s32 	%p130, %r468, 0;
	mov.b64 	%rd541, 11;
	mov.u64 	%rd540, %rd13;
	@%p130 bra 	$L__BB0_145;
	ld.local.u8 	%rs154, [%rd1+88];
	and.b16  	%rs155, %rs7, 255;
	setp.eq.s16 	%p131, %rs154, %rs155;
	mov.u64 	%rd540, %rd13;
	@%p131 bra 	$L__BB0_144;
	ld.local.u32 	%r468, [%rd14];
	setp.eq.s32 	%p132, %r468, 0;
	mov.b64 	%rd541, 12;
	mov.u64 	%rd540, %rd14;
	@%p132 bra 	$L__BB0_145;
	ld.local.u8 	%rs156, [%rd1+96];
	and.b16  	%rs157, %rs7, 255;
	setp.eq.s16 	%p133, %rs156, %rs157;
	mov.u64 	%rd540, %rd14;
	@%p133 bra 	$L__BB0_144;
	ld.local.u32 	%r468, [%rd15];
	setp.eq.s32 	%p134, %r468, 0;
	mov.b64 	%rd541, 13;
	mov.u64 	%rd540, %rd15;
	@%p134 bra 	$L__BB0_145;
	ld.local.u8 	%rs158, [%rd1+104];
	and.b16  	%rs159, %rs7, 255;
	setp.eq.s16 	%p135, %rs158, %rs159;
	mov.u64 	%rd540, %rd15;
	@%p135 bra 	$L__BB0_144;
	ld.local.u32 	%r468, [%rd16];
	setp.eq.s32 	%p136, %r468, 0;
	mov.b64 	%rd541, 14;
	mov.u64 	%rd540, %rd16;
	@%p136 bra 	$L__BB0_145;
	ld.local.u8 	%rs160, [%rd1+112];
	and.b16  	%rs161, %rs7, 255;
	setp.eq.s16 	%p137, %rs160, %rs161;
	mov.u64 	%rd540, %rd16;
	@%p137 bra 	$L__BB0_144;
	ld.local.u32 	%r468, [%rd17];
	setp.eq.s32 	%p138, %r468, 0;
	mov.b64 	%rd541, 15;
	mov.u64 	%rd540, %rd17;
	@%p138 bra 	$L__BB0_145;
	ld.local.u8 	%rs162, [%rd1+120];
	and.b16  	%rs163, %rs7, 255;
	setp.eq.s16 	%p139, %rs162, %rs163;
	mov.u64 	%rd540, %rd17;
	@%p139 bra 	$L__BB0_144;
	shl.b32 	%r363, %r59, 3;
	cvt.u64.u32 	%rd186, %r363;
	and.b64  	%rd187, %rd186, 120;
	add.s64 	%rd188, %rd1, %rd187;
	ld.local.u32 	%r364, [%rd188+4];
	add.s32 	%r365, %r364, %r58;
	st.local.u32 	[%rd188+4], %r365;
	bra.uni 	$L__BB0_146;
$L__BB0_144:
	add.s32 	%r366, %r468, %r58;
	st.local.u32 	[%rd540], %r366;
	bra.uni 	$L__BB0_146;
$L__BB0_145:
	shl.b64 	%rd189, %rd541, 3;
	add.s64 	%rd190, %rd1, %rd189;
	st.local.u8 	[%rd190], %rs7;
	st.local.u32 	[%rd540], %r58;
$L__BB0_146:
	ld.local.u32 	%r76, [%rd1+28];
	shfl.sync.bfly.b32	%r77|%p140, %r76, %r465, 31, -1;
	ld.local.u8 	%rs8, [%rd1+24];
	cvt.u32.u16 	%r367, %rs8;
	and.b32  	%r368, %r367, 255;
	shfl.sync.bfly.b32	%r78|%p141, %r368, %r465, 31, -1;
	setp.eq.s32 	%p142, %r77, 0;
	@%p142 bra 	$L__BB0_182;
	cvt.u16.u32 	%rs9, %r78;
	ld.local.u32 	%r469, [%rd3];
	setp.eq.s32 	%p143, %r469, 0;
	mov.b64 	%rd544, 0;
	mov.u64 	%rd543, %rd3;
	@%p143 bra 	$L__BB0_181;
	ld.local.u8 	%rs164, [%rd1];
	and.b16  	%rs165, %rs9, 255;
	setp.eq.s16 	%p144, %rs164, %rs165;
	mov.u64 	%rd543, %rd3;
	@%p144 bra 	$L__BB0_180;
	ld.local.u32 	%r469, [%rd4];
	setp.eq.s32 	%p145, %r469, 0;
	mov.b64 	%rd544, 1;
	mov.u64 	%rd543, %rd4;
	@%p145 bra 	$L__BB0_181;
	ld.local.u8 	%rs166, [%rd1+8];
	and.b16  	%rs167, %rs9, 255;
	setp.eq.s16 	%p146, %rs166, %rs167;
	mov.u64 	%rd543, %rd4;
	@%p146 bra 	$L__BB0_180;
	ld.local.u32 	%r469, [%rd5];
	setp.eq.s32 	%p147, %r469, 0;
	mov.b64 	%rd544, 2;
	mov.u64 	%rd543, %rd5;
	@%p147 bra 	$L__BB0_181;
	ld.local.u8 	%rs168, [%rd1+16];
	and.b16  	%rs169, %rs9, 255;
	setp.eq.s16 	%p148, %rs168, %rs169;
	mov.u64 	%rd543, %rd5;
	@%p148 bra 	$L__BB0_180;
	setp.eq.s32 	%p149, %r76, 0;
	mov.b64 	%rd544, 3;
	mov.u64 	%rd543, %rd6;
	@%p149 bra 	$L__BB0_181;
	and.b16  	%rs170, %rs9, 255;
	setp.eq.s16 	%p150, %rs8, %rs170;
	mov.u32 	%r469, %r76;
	mov.u64 	%rd543, %rd6;
	@%p150 bra 	$L__BB0_180;
	ld.local.u32 	%r469, [%rd7];
	setp.eq.s32 	%p151, %r469, 0;
	mov.b64 	%rd544, 4;
	mov.u64 	%rd543, %rd7;
	@%p151 bra 	$L__BB0_181;
	ld.local.u8 	%rs172, [%rd1+32];
	and.b16  	%rs173, %rs9, 255;
	setp.eq.s16 	%p152, %rs172, %rs173;
	mov.u64 	%rd543, %rd7;
	@%p152 bra 	$L__BB0_180;
	ld.local.u32 	%r469, [%rd8];
	setp.eq.s32 	%p153, %r469, 0;
	mov.b64 	%rd544, 5;
	mov.u64 	%rd543, %rd8;
	@%p153 bra 	$L__BB0_181;
	ld.local.u8 	%rs174, [%rd1+40];
	and.b16  	%rs175, %rs9, 255;
	setp.eq.s16 	%p154, %rs174, %rs175;
	mov.u64 	%rd543, %rd8;
	@%p154 bra 	$L__BB0_180;
	ld.local.u32 	%r469, [%rd9];
	setp.eq.s32 	%p155, %r469, 0;
	mov.b64 	%rd544, 6;
	mov.u64 	%rd543, %rd9;
	@%p155 bra 	$L__BB0_181;
	ld.local.u8 	%rs176, [%rd1+48];
	and.b16  	%rs177, %rs9, 255;
	setp.eq.s16 	%p156, %rs176, %rs177;
	mov.u64 	%rd543, %rd9;
	@%p156 bra 	$L__BB0_180;
	ld.local.u32 	%r469, [%rd10];
	setp.eq.s32 	%p157, %r469, 0;
	mov.b64 	%rd544, 7;
	mov.u64 	%rd543, %rd10;
	@%p157 bra 	$L__BB0_181;
	ld.local.u8 	%rs178, [%rd1+56];
	and.b16  	%rs179, %rs9, 255;
	setp.eq.s16 	%p158, %rs178, %rs179;
	mov.u64 	%rd543, %rd10;
	@%p158 bra 	$L__BB0_180;
	ld.local.u32 	%r469, [%rd11];
	setp.eq.s32 	%p159, %r469, 0;
	mov.b64 	%rd544, 8;
	mov.u64 	%rd543, %rd11;
	@%p159 bra 	$L__BB0_181;
	ld.local.u8 	%rs180, [%rd1+64];
	and.b16  	%rs181, %rs9, 255;
	setp.eq.s16 	%p160, %rs180, %rs181;
	mov.u64 	%rd543, %rd11;
	@%p160 bra 	$L__BB0_180;
	ld.local.u32 	%r469, [%rd12];
	setp.eq.s32 	%p161, %r469, 0;
	mov.b64 	%rd544, 9;
	mov.u64 	%rd543, %rd12;
	@%p161 bra 	$L__BB0_181;
	ld.local.u8 	%rs182, [%rd1+72];
	and.b16  	%rs183, %rs9, 255;
	setp.eq.s16 	%p162, %rs182, %rs183;
	mov.u64 	%rd543, %rd12;
	@%p162 bra 	$L__BB0_180;
	add.s64 	%rd543, %rd1, 84;
	ld.local.u32 	%r469, [%rd1+84];
	setp.eq.s32 	%p163, %r469, 0;
	mov.b64 	%rd544, 10;
	@%p163 bra 	$L__BB0_181;
	ld.local.u8 	%rs184, [%rd1+80];
	and.b16  	%rs185, %rs9, 255;
	setp.eq.s16 	%p164, %rs184, %rs185;
	@%p164 bra 	$L__BB0_180;
	ld.local.u32 	%r469, [%rd13];
	setp.eq.s32 	%p165, %r469, 0;
	mov.b64 	%rd544, 11;
	mov.u64 	%rd543, %rd13;
	@%p165 bra 	$L__BB0_181;
	ld.local.u8 	%rs186, [%rd1+88];
	and.b16  	%rs187, %rs9, 255;
	setp.eq.s16 	%p166, %rs186, %rs187;
	mov.u64 	%rd543, %rd13;
	@%p166 bra 	$L__BB0_180;
	ld.local.u32 	%r469, [%rd14];
	setp.eq.s32 	%p167, %r469, 0;
	mov.b64 	%rd544, 12;
	mov.u64 	%rd543, %rd14;
	@%p167 bra 	$L__BB0_181;
	ld.local.u8 	%rs188, [%rd1+96];
	and.b16  	%rs189, %rs9, 255;
	setp.eq.s16 	%p168, %rs188, %rs189;
	mov.u64 	%rd543, %rd14;
	@%p168 bra 	$L__BB0_180;
	ld.local.u32 	%r469, [%rd15];
	setp.eq.s32 	%p169, %r469, 0;
	mov.b64 	%rd544, 13;
	mov.u64 	%rd543, %rd15;
	@%p169 bra 	$L__BB0_181;
	ld.local.u8 	%rs190, [%rd1+104];
	and.b16  	%rs191, %rs9, 255;
	setp.eq.s16 	%p170, %rs190, %rs191;
	mov.u64 	%rd543, %rd15;
	@%p170 bra 	$L__BB0_180;
	ld.local.u32 	%r469, [%rd16];
	setp.eq.s32 	%p171, %r469, 0;
	mov.b64 	%rd544, 14;
	mov.u64 	%rd543, %rd16;
	@%p171 bra 	$L__BB0_181;
	ld.local.u8 	%rs192, [%rd1+112];
	and.b16  	%rs193, %rs9, 255;
	setp.eq.s16 	%p172, %rs192, %rs193;
	mov.u64 	%rd543, %rd16;
	@%p172 bra 	$L__BB0_180;
	ld.local.u32 	%r469, [%rd17];
	setp.eq.s32 	%p173, %r469, 0;
	mov.b64 	%rd544, 15;
	mov.u64 	%rd543, %rd17;
	@%p173 bra 	$L__BB0_181;
	ld.local.u8 	%rs194, [%rd1+120];
	and.b16  	%rs195, %rs9, 255;
	setp.eq.s16 	%p174, %rs194, %rs195;
	mov.u64 	%rd543, %rd17;
	@%p174 bra 	$L__BB0_180;
	shl.b32 	%r369, %r78, 3;
	cvt.u64.u32 	%rd207, %r369;
	and.b64  	%rd208, %rd207, 120;
	add.s64 	%rd209, %rd1, %rd208;
	ld.local.u32 	%r370, [%rd209+4];
	add.s32 	%r371, %r370, %r77;
	st.local.u32 	[%rd209+4], %r371;
	bra.uni 	$L__BB0_182;
$L__BB0_180:
	add.s32 	%r372, %r469, %r77;
	st.local.u32 	[%rd543], %r372;
	bra.uni 	$L__BB0_182;
$L__BB0_181:
	shl.b64 	%rd210, %rd544, 3;
	add.s64 	%rd211, %rd1, %rd210;
	st.local.u8 	[%rd211], %rs9;
	st.local.u32 	[%rd543], %r77;
$L__BB0_182:
	ld.local.u32 	%r95, [%rd1+36];
	shfl.sync.bfly.b32	%r96|%p175, %r95, %r465, 31, -1;
	ld.local.u8 	%rs10, [%rd1+32];
	cvt.u32.u16 	%r373, %rs10;
	and.b32  	%r374, %r373, 255;
	shfl.sync.bfly.b32	%r97|%p176, %r374, %r465, 31, -1;
	setp.eq.s32 	%p177, %r96, 0;
	@%p177 bra 	$L__BB0_218;
	cvt.u16.u32 	%rs11, %r97;
	ld.local.u32 	%r470, [%rd3];
	setp.eq.s32 	%p178, %r470, 0;
	mov.b64 	%rd547, 0;
	mov.u64 	%rd546, %rd3;
	@%p178 bra 	$L__BB0_217;
	ld.local.u8 	%rs196, [%rd1];
	and.b16  	%rs197, %rs11, 255;
	setp.eq.s16 	%p179, %rs196, %rs197;
	mov.u64 	%rd546, %rd3;
	@%p179 bra 	$L__BB0_216;
	ld.local.u32 	%r470, [%rd4];
	setp.eq.s32 	%p180, %r470, 0;
	mov.b64 	%rd547, 1;
	mov.u64 	%rd546, %rd4;
	@%p180 bra 	$L__BB0_217;
	ld.local.u8 	%rs198, [%rd1+8];
	and.b16  	%rs199, %rs11, 255;
	setp.eq.s16 	%p181, %rs198, %rs199;
	mov.u64 	%rd546, %rd4;
	@%p181 bra 	$L__BB0_216;
	ld.local.u32 	%r470, [%rd5];
	setp.eq.s32 	%p182, %r470, 0;
	mov.b64 	%rd547, 2;
	mov.u64 	%rd546, %rd5;
	@%p182 bra 	$L__BB0_217;
	ld.local.u8 	%rs200, [%rd1+16];
	and.b16  	%rs201, %rs11, 255;
	setp.eq.s16 	%p183, %rs200, %rs201;
	mov.u64 	%rd546, %rd5;
	@%p183 bra 	$L__BB0_216;
	ld.local.u32 	%r470, [%rd6];
	setp.eq.s32 	%p184, %r470, 0;
	mov.b64 	%rd547, 3;
	mov.u64 	%rd546, %rd6;
	@%p184 bra 	$L__BB0_217;
	ld.local.u8 	%rs202, [%rd1+24];
	and.b16  	%rs203, %rs11, 255;
	setp.eq.s16 	%p185, %rs202, %rs203;
	mov.u64 	%rd546, %rd6;
	@%p185 bra 	$L__BB0_216;
	setp.eq.s32 	%p186, %r95, 0;
	mov.b64 	%rd547, 4;
	mov.u64 	%rd546, %rd7;
	@%p186 bra 	$L__BB0_217;
	and.b16  	%rs204, %rs11, 255;
	setp.eq.s16 	%p187, %rs10, %rs204;
	mov.u32 	%r470, %r95;
	mov.u64 	%rd546, %rd7;
	@%p187 bra 	$L__BB0_216;
	ld.local.u32 	%r470, [%rd8];
	setp.eq.s32 	%p188, %r470, 0;
	mov.b64 	%rd547, 5;
	mov.u64 	%rd546, %rd8;
	@%p188 bra 	$L__BB0_217;
	ld.local.u8 	%rs206, [%rd1+40];
	and.b16  	%rs207, %rs11, 255;
	setp.eq.s16 	%p189, %rs206, %rs207;
	mov.u64 	%rd546, %rd8;
	@%p189 bra 	$L__BB0_216;
	ld.local.u32 	%r470, [%rd9];
	setp.eq.s32 	%p190, %r470, 0;
	mov.b64 	%rd547, 6;
	mov.u64 	%rd546, %rd9;
	@%p190 bra 	$L__BB0_217;
	ld.local.u8 	%rs208, [%rd1+48];
	and.b16  	%rs209, %rs11, 255;
	setp.eq.s16 	%p191, %rs208, %rs209;
	mov.u64 	%rd546, %rd9;
	@%p191 bra 	$L__BB0_216;
	ld.local.u32 	%r470, [%rd10];
	setp.eq.s32 	%p192, %r470, 0;
	mov.b64 	%rd547, 7;
	mov.u64 	%rd546, %rd10;
	@%p192 bra 	$L__BB0_217;
	ld.local.u8 	%rs210, [%rd1+56];
	and.b16  	%rs211, %rs11, 255;
	setp.eq.s16 	%p193, %rs210, %rs211;
	mov.u64 	%rd546, %rd10;
	@%p193 bra 	$L__BB0_216;
	ld.local.u32 	%r470, [%rd11];
	setp.eq.s32 	%p194, %r470, 0;
	mov.b64 	%rd547, 8;
	mov.u64 	%rd546, %rd11;
	@%p194 bra 	$L__BB0_217;
	ld.local.u8 	%rs212, [%rd1+64];
	and.b16  	%rs213, %rs11, 255;
	setp.eq.s16 	%p195, %rs212, %rs213;
	mov.u64 	%rd546, %rd11;
	@%p195 bra 	$L__BB0_216;
	ld.local.u32 	%r470, [%rd12];
	setp.eq.s32 	%p196, %r470, 0;
	mov.b64 	%rd547, 9;
	mov.u64 	%rd546, %rd12;
	@%p196 bra 	$L__BB0_217;
	ld.local.u8 	%rs214, [%rd1+72];
	and.b16  	%rs215, %rs11, 255;
	setp.eq.s16 	%p197, %rs214, %rs215;
	mov.u64 	%rd546, %rd12;
	@%p197 bra 	$L__BB0_216;
	add.s64 	%rd546, %rd1, 84;
	ld.local.u32 	%r470, [%rd1+84];
	setp.eq.s32 	%p198, %r470, 0;
	mov.b64 	%rd547, 10;
	@%p198 bra 	$L__BB0_217;
	ld.local.u8 	%rs216, [%rd1+80];
	and.b16  	%rs217, %rs11, 255;
	setp.eq.s16 	%p199, %rs216, %rs217;
	@%p199 bra 	$L__BB0_216;
	ld.local.u32 	%r470, [%rd13];
	setp.eq.s32 	%p200, %r470, 0;
	mov.b64 	%rd547, 11;
	mov.u64 	%rd546, %rd13;
	@%p200 bra 	$L__BB0_217;
	ld.local.u8 	%rs218, [%rd1+88];
	and.b16  	%rs219, %rs11, 255;
	setp.eq.s16 	%p201, %rs218, %rs219;
	mov.u64 	%rd546, %rd13;
	@%p201 bra 	$L__BB0_216;
	ld.local.u32 	%r470, [%rd14];
	setp.eq.s32 	%p202, %r470, 0;
	mov.b64 	%rd547, 12;
	mov.u64 	%rd546, %rd14;
	@%p202 bra 	$L__BB0_217;
	ld.local.u8 	%rs220, [%rd1+96];
	and.b16  	%rs221, %rs11, 255;
	setp.eq.s16 	%p203, %rs220, %rs221;
	mov.u64 	%rd546, %rd14;
	@%p203 bra 	$L__BB0_216;
	ld.local.u32 	%r470, [%rd15];
	setp.eq.s32 	%p204, %r470, 0;
	mov.b64 	%rd547, 13;
	mov.u64 	%rd546, %rd15;
	@%p204 bra 	$L__BB0_217;
	ld.local.u8 	%rs222, [%rd1+104];
	and.b16  	%rs223, %rs11, 255;
	setp.eq.s16 	%p205, %rs222, %rs223;
	mov.u64 	%rd546, %rd15;
	@%p205 bra 	$L__BB0_216;
	ld.local.u32 	%r470, [%rd16];
	setp.eq.s32 	%p206, %r470, 0;
	mov.b64 	%rd547, 14;
	mov.u64 	%rd546, %rd16;
	@%p206 bra 	$L__BB0_217;
	ld.local.u8 	%rs224, [%rd1+112];
	and.b16  	%rs225, %rs11, 255;
	setp.eq.s16 	%p207, %rs224, %rs225;
	mov.u64 	%rd546, %rd16;
	@%p207 bra 	$L__BB0_216;
	ld.local.u32 	%r470, [%rd17];
	setp.eq.s32 	%p208, %r470, 0;
	mov.b64 	%rd547, 15;
	mov.u64 	%rd546, %rd17;
	@%p208 bra 	$L__BB0_217;
	ld.local.u8 	%rs226, [%rd1+120];
	and.b16  	%rs227, %rs11, 255;
	setp.eq.s16 	%p209, %rs226, %rs227;
	mov.u64 	%rd546, %rd17;
	@%p209 bra 	$L__BB0_216;
	shl.b32 	%r375, %r97, 3;
	cvt.u64.u32 	%rd228, %r375;
	and.b64  	%rd229, %rd228, 120;
	add.s64 	%rd230, %rd1, %rd229;
	ld.local.u32 	%r376, [%rd230+4];
	add.s32 	%r377, %r376, %r96;
	st.local.u32 	[%rd230+4], %r377;
	bra.uni 	$L__BB0_218;
$L__BB0_216:
	add.s32 	%r378, %r470, %r96;
	st.local.u32 	[%rd546], %r378;
	bra.uni 	$L__BB0_218;
$L__BB0_217:
	shl.b64 	%rd231, %rd547, 3;
	add.s64 	%rd232, %rd1, %rd231;
	st.local.u8 	[%rd232], %rs11;
	st.local.u32 	[%rd546], %r96;
$L__BB0_218:
	ld.local.u32 	%r114, [%rd1+44];
	shfl.sync.bfly.b32	%r115|%p210, %r114, %r465, 31, -1;
	ld.local.u8 	%rs12, [%rd1+40];
	cvt.u32.u16 	%r379, %rs12;
	and.b32  	%r380, %r379, 255;
	shfl.sync.bfly.b32	%r116|%p211, %r380, %r465, 31, -1;
	setp.eq.s32 	%p212, %r115, 0;
	@%p212 bra 	$L__BB0_254;
	cvt.u16.u32 	%rs13, %r116;
	ld.local.u32 	%r471, [%rd3];
	setp.eq.s32 	%p213, %r471, 0;
	mov.b64 	%rd550, 0;
	mov.u64 	%rd549, %rd3;
	@%p213 bra 	$L__BB0_253;
	ld.local.u8 	%rs228, [%rd1];
	and.b16  	%rs229, %rs13, 255;
	setp.eq.s16 	%p214, %rs228, %rs229;
	mov.u64 	%rd549, %rd3;
	@%p214 bra 	$L__BB0_252;
	ld.local.u32 	%r471, [%rd4];
	setp.eq.s32 	%p215, %r471, 0;
	mov.b64 	%rd550, 1;
	mov.u64 	%rd549, %rd4;
	@%p215 bra 	$L__BB0_253;
	ld.local.u8 	%rs230, [%rd1+8];
	and.b16  	%rs231, %rs13, 255;
	setp.eq.s16 	%p216, %rs230, %rs231;
	mov.u64 	%rd549, %rd4;
	@%p216 bra 	$L__BB0_252;
	ld.local.u32 	%r471, [%rd5];
	setp.eq.s32 	%p217, %r471, 0;
	mov.b64 	%rd550, 2;
	mov.u64 	%rd549, %rd5;
	@%p217 bra 	$L__BB0_253;
	ld.local.u8 	%rs232, [%rd1+16];
	and.b16  	%rs233, %rs13, 255;
	setp.eq.s16 	%p218, %rs232, %rs233;
	mov.u64 	%rd549, %rd5;
	@%p218 bra 	$L__BB0_252;
	ld.local.u32 	%r471, [%rd6];
	setp.eq.s32 	%p219, %r471, 0;
	mov.b64 	%rd550, 3;
	mov.u64 	%rd549, %rd6;
	@%p219 bra 	$L__BB0_253;
	ld.local.u8 	%rs234, [%rd1+24];
	and.b16  	%rs235, %rs13, 255;
	setp.eq.s16 	%p220, %rs234, %rs235;
	mov.u64 	%rd549, %rd6;
	@%p220 bra 	$L__BB0_252;
	ld.local.u32 	%r471, [%rd7];
	setp.eq.s32 	%p221, %r471, 0;
	mov.b64 	%rd550, 4;
	mov.u64 	%rd549, %rd7;
	@%p221 bra 	$L__BB0_253;
	ld.local.u8 	%rs236, [%rd1+32];
	and.b16  	%rs237, %rs13, 255;
	setp.eq.s16 	%p222, %rs236, %rs237;
	mov.u64 	%rd549, %rd7;
	@%p222 bra 	$L__BB0_252;
	setp.eq.s32 	%p223, %r114, 0;
	mov.b64 	%rd550, 5;
	mov.u64 	%rd549, %rd8;
	@%p223 bra 	$L__BB0_253;
	and.b16  	%rs238, %rs13, 255;
	setp.eq.s16 	%p224, %rs12, %rs238;
	mov.u32 	%r471, %r114;
	mov.u64 	%rd549, %rd8;
	@%p224 bra 	$L__BB0_252;
	ld.local.u32 	%r471, [%rd9];
	setp.eq.s32 	%p225, %r471, 0;
	mov.b64 	%rd550, 6;
	mov.u64 	%rd549, %rd9;
	@%p225 bra 	$L__BB0_253;
	ld.local.u8 	%rs240, [%rd1+48];
	and.b16  	%rs241, %rs13, 255;
	setp.eq.s16 	%p226, %rs240, %rs241;
	mov.u64 	%rd549, %rd9;
	@%p226 bra 	$L__BB0_252;
	ld.local.u32 	%r471, [%rd10];
	setp.eq.s32 	%p227, %r471, 0;
	mov.b64 	%rd550, 7;
	mov.u64 	%rd549, %rd10;
	@%p227 bra 	$L__BB0_253;
	ld.local.u8 	%rs242, [%rd1+56];
	and.b16  	%rs243, %rs13, 255;
	setp.eq.s16 	%p228, %rs242, %rs243;
	mov.u64 	%rd549, %rd10;
	@%p228 bra 	$L__BB0_252;
	ld.local.u32 	%r471, [%rd11];
	setp.eq.s32 	%p229, %r471, 0;
	mov.b64 	%rd550, 8;
	mov.u64 	%rd549, %rd11;
	@%p229 bra 	$L__BB0_253;
	ld.local.u8 	%rs244, [%rd1+64];
	and.b16  	%rs245, %rs13, 255;
	setp.eq.s16 	%p230, %rs244, %rs245;
	mov.u64 	%rd549, %rd11;
	@%p230 bra 	$L__BB0_252;
	ld.local.u32 	%r471, [%rd12];
	setp.eq.s32 	%p231, %r471, 0;
	mov.b64 	%rd550, 9;
	mov.u64 	%rd549, %rd12;
	@%p231 bra 	$L__BB0_253;
	ld.local.u8 	%rs246, [%rd1+72];
	and.b16  	%rs247, %rs13, 255;
	setp.eq.s16 	%p232, %rs246, %rs247;
	mov.u64 	%rd549, %rd12;
	@%p232 bra 	$L__BB0_252;
	add.s64 	%rd549, %rd1, 84;
	ld.local.u32 	%r471, [%rd1+84];
	setp.eq.s32 	%p233, %r471, 0;
	mov.b64 	%rd550, 10;
	@%p233 bra 	$L__BB0_253;
	ld.local.u8 	%rs248, [%rd1+80];
	and.b16  	%rs249, %rs13, 255;
	setp.eq.s16 	%p234, %rs248, %rs249;
	@%p234 bra 	$L__BB0_252;
	ld.local.u32 	%r471, [%rd13];
	setp.eq.s32 	%p235, %r471, 0;
	mov.b64 	%rd550, 11;
	mov.u64 	%rd549, %rd13;
	@%p235 bra 	$L__BB0_253;
	ld.local.u8 	%rs250, [%rd1+88];
	and.b16  	%rs251, %rs13, 255;
	setp.eq.s16 	%p236, %rs250, %rs251;
	mov.u64 	%rd549, %rd13;
	@%p236 bra 	$L__BB0_252;
	ld.local.u32 	%r471, [%rd14];
	setp.eq.s32 	%p237, %r471, 0;
	mov.b64 	%rd550, 12;
	mov.u64 	%rd549, %rd14;
	@%p237 bra 	$L__BB0_253;
	ld.local.u8 	%rs252, [%rd1+96];
	and.b16  	%rs253, %rs13, 255;
	setp.eq.s16 	%p238, %rs252, %rs253;
	mov.u64 	%rd549, %rd14;
	@%p238 bra 	$L__BB0_252;
	ld.local.u32 	%r471, [%rd15];
	setp.eq.s32 	%p239, %r471, 0;
	mov.b64 	%rd550, 13;
	mov.u64 	%rd549, %rd15;
	@%p239 bra 	$L__BB0_253;
	ld.local.u8 	%rs254, [%rd1+104];
	and.b16  	%rs255, %rs13, 255;
	setp.eq.s16 	%p240, %rs254, %rs255;
	mov.u64 	%rd549, %rd15;
	@%p240 bra 	$L__BB0_252;
	ld.local.u32 	%r471, [%rd16];
	setp.eq.s32 	%p241, %r471, 0;
	mov.b64 	%rd550, 14;
	mov.u64 	%rd549, %rd16;
	@%p241 bra 	$L__BB0_253;
	ld.local.u8 	%rs256, [%rd1+112];
	and.b16  	%rs257, %rs13, 255;
	setp.eq.s16 	%p242, %rs256, %rs257;
	mov.u64 	%rd549, %rd16;
	@%p242 bra 	$L__BB0_252;
	ld.local.u32 	%r471, [%rd17];
	setp.eq.s32 	%p243, %r471, 0;
	mov.b64 	%rd550, 15;
	mov.u64 	%rd549, %rd17;
	@%p243 bra 	$L__BB0_253;
	ld.local.u8 	%rs258, [%rd1+120];
	and.b16  	%rs259, %rs13, 255;
	setp.eq.s16 	%p244, %rs258, %rs259;
	mov.u64 	%rd549, %rd17;
	@%p244 bra 	$L__BB0_252;
	shl.b32 	%r381, %r116, 3;
	cvt.u64.u32 	%rd249, %r381;
	and.b64  	%rd250, %rd249, 120;
	add.s64 	%rd251, %rd1, %rd250;
	ld.local.u32 	%r382, [%rd251+4];
	add.s32 	%r383, %r382, %r115;
	st.local.u32 	[%rd251+4], %r383;
	bra.uni 	$L__BB0_254;
$L__BB0_252:
	add.s32 	%r384, %r471, %r115;
	st.local.u32 	[%rd549], %r384;
	bra.uni 	$L__BB0_254;
$L__BB0_253:
	shl.b64 	%rd252, %rd550, 3;
	add.s64 	%rd253, %rd1, %rd252;
	st.local.u8 	[%rd253], %rs13;
	st.local.u32 	[%rd549], %r115;
$L__BB0_254:
	ld.local.u32 	%r133, [%rd1+52];
	shfl.sync.bfly.b32	%r134|%p245, %r133, %r465, 31, -1;
	ld.local.u8 	%rs14, [%rd1+48];
	cvt.u32.u16 	%r385, %rs14;
	and.b32  	%r386, %r385, 255;
	shfl.sync.bfly.b32	%r135|%p246, %r386, %r465, 31, -1;
	setp.eq.s32 	%p247, %r134, 0;
	@%p247 bra 	$L__BB0_290;
	cvt.u16.u32 	%rs15, %r135;
	ld.local.u32 	%r472, [%rd3];
	setp.eq.s32 	%p248, %r472, 0;
	mov.b64 	%rd553, 0;
	mov.u64 	%rd552, %rd3;
	@%p248 bra 	$L__BB0_289;
	ld.local.u8 	%rs260, [%rd1];
	and.b16  	%rs261, %rs15, 255;
	setp.eq.s16 	%p249, %rs260, %rs261;
	mov.u64 	%rd552, %rd3;
	@%p249 bra 	$L__BB0_288;
	ld.local.u32 	%r472, [%rd4];
	setp.eq.s32 	%p250, %r472, 0;
	mov.b64 	%rd553, 1;
	mov.u64 	%rd552, %rd4;
	@%p250 bra 	$L__BB0_289;
	ld.local.u8 	%rs262, [%rd1+8];
	and.b16  	%rs263, %rs15, 255;
	setp.eq.s16 	%p251, %rs262, %rs263;
	mov.u64 	%rd552, %rd4;
	@%p251 bra 	$L__BB0_288;
	ld.local.u32 	%r472, [%rd5];
	setp.eq.s32 	%p252, %r472, 0;
	mov.b64 	%rd553, 2;
	mov.u64 	%rd552, %rd5;
	@%p252 bra 	$L__BB0_289;
	ld.local.u8 	%rs264, [%rd1+16];
	and.b16  	%rs265, %rs15, 255;
	setp.eq.s16 	%p253, %rs264, %rs265;
	mov.u64 	%rd552, %rd5;
	@%p253 bra 	$L__BB0_288;
	ld.local.u32 	%r472, [%rd6];
	setp.eq.s32 	%p254, %r472, 0;
	mov.b64 	%rd553, 3;
	mov.u64 	%rd552, %rd6;
	@%p254 bra 	$L__BB0_289;
	ld.local.u8 	%rs266, [%rd1+24];
	and.b16  	%rs267, %rs15, 255;
	setp.eq.s16 	%p255, %rs266, %rs267;
	mov.u64 	%rd552, %rd6;
	@%p255 bra 	$L__BB0_288;
	ld.local.u32 	%r472, [%rd7];
	setp.eq.s32 	%p256, %r472, 0;
	mov.b64 	%rd553, 4;
	mov.u64 	%rd552, %rd7;
	@%p256 bra 	$L__BB0_289;
	ld.local.u8 	%rs268, [%rd1+32];
	and.b16  	%rs269, %rs15, 255;
	setp.eq.s16 	%p257, %rs268, %rs269;
	mov.u64 	%rd552, %rd7;
	@%p257 bra 	$L__BB0_288;
	ld.local.u32 	%r472, [%rd8];
	setp.eq.s32 	%p258, %r472, 0;
	mov.b64 	%rd553, 5;
	mov.u64 	%rd552, %rd8;
	@%p258 bra 	$L__BB0_289;
	ld.local.u8 	%rs270, [%rd1+40];
	and.b16  	%rs271, %rs15, 255;
	setp.eq.s16 	%p259, %rs270, %rs271;
	mov.u64 	%rd552, %rd8;
	@%p259 bra 	$L__BB0_288;
	setp.eq.s32 	%p260, %r133, 0;
	mov.b64 	%rd553, 6;
	mov.u64 	%rd552, %rd9;
	@%p260 bra 	$L__BB0_289;
	and.b16  	%rs272, %rs15, 255;
	setp.eq.s16 	%p261, %rs14, %rs272;
	mov.u32 	%r472, %r133;
	mov.u64 	%rd552, %rd9;
	@%p261 bra 	$L__BB0_288;
	ld.local.u32 	%r472, [%rd10];
	setp.eq.s32 	%p262, %r472, 0;
	mov.b64 	%rd553, 7;
	mov.u64 	%rd552, %rd10;
	@%p262 bra 	$L__BB0_289;
	ld.local.u8 	%rs274, [%rd1+56];
	and.b16  	%rs275, %rs15, 255;
	setp.eq.s16 	%p263, %rs274, %rs275;
	mov.u64 	%rd552, %rd10;
	@%p263 bra 	$L__BB0_288;
	ld.local.u32 	%r472, [%rd11];
	setp.eq.s32 	%p264, %r472, 0;
	mov.b64 	%rd553, 8;
	mov.u64 	%rd552, %rd11;
	@%p264 bra 	$L__BB0_289;
	ld.local.u8 	%rs276, [%rd1+64];
	and.b16  	%rs277, %rs15, 255;
	setp.eq.s16 	%p265, %rs276, %rs277;
	mov.u64 	%rd552, %rd11;
	@%p265 bra 	$L__BB0_288;
	ld.local.u32 	%r472, [%rd12];
	setp.eq.s32 	%p266, %r472, 0;
	mov.b64 	%rd553, 9;
	mov.u64 	%rd552, %rd12;
	@%p266 bra 	$L__BB0_289;
	ld.local.u8 	%rs278, [%rd1+72];
	and.b16  	%rs279, %rs15, 255;
	setp.eq.s16 	%p267, %rs278, %rs279;
	mov.u64 	%rd552, %rd12;
	@%p267 bra 	$L__BB0_288;
	add.s64 	%rd552, %rd1, 84;
	ld.local.u32 	%r472, [%rd1+84];
	setp.eq.s32 	%p268, %r472, 0;
	mov.b64 	%rd553, 10;
	@%p268 bra 	$L__BB0_289;
	ld.local.u8 	%rs280, [%rd1+80];
	and.b16  	%rs281, %rs15, 255;
	setp.eq.s16 	%p269, %rs280, %rs281;
	@%p269 bra 	$L__BB0_288;
	ld.local.u32 	%r472, [%rd13];
	setp.eq.s32 	%p270, %r472, 0;
	mov.b64 	%rd553, 11;
	mov.u64 	%rd552, %rd13;
	@%p270 bra 	$L__BB0_289;
	ld.local.u8 	%rs282, [%rd1+88];
	and.b16  	%rs283, %rs15, 255;
	setp.eq.s16 	%p271, %rs282, %rs283;
	mov.u64 	%rd552, %rd13;
	@%p271 bra 	$L__BB0_288;
	ld.local.u32 	%r472, [%rd14];
	setp.eq.s32 	%p272, %r472, 0;
	mov.b64 	%rd553, 12;
	mov.u64 	%rd552, %rd14;
	@%p272 bra 	$L__BB0_289;
	ld.local.u8 	%rs284, [%rd1+96];
	and.b16  	%rs285, %rs15, 255;
	setp.eq.s16 	%p273, %rs284, %rs285;
	mov.u64 	%rd552, %rd14;
	@%p273 bra 	$L__BB0_288;
	ld.local.u32 	%r472, [%rd15];
	setp.eq.s32 	%p274, %r472, 0;
	mov.b64 	%rd553, 13;
	mov.u64 	%rd552, %rd15;
	@%p274 bra 	$L__BB0_289;
	ld.local.u8 	%rs286, [%rd1+104];
	and.b16  	%rs287, %rs15, 255;
	setp.eq.s16 	%p275, %rs286, %rs287;
	mov.u64 	%rd552, %rd15;
	@%p275 bra 	$L__BB0_288;
	ld.local.u32 	%r472, [%rd16];
	setp.eq.s32 	%p276, %r472, 0;
	mov.b64 	%rd553, 14;
	mov.u64 	%rd552, %rd16;
	@%p276 bra 	$L__BB0_289;
	ld.local.u8 	%rs288, [%rd1+112];
	and.b16  	%rs289, %rs15, 255;
	setp.eq.s16 	%p277, %rs288, %rs289;
	mov.u64 	%rd552, %rd16;
	@%p277 bra 	$L__BB0_288;
	ld.local.u32 	%r472, [%rd17];
	setp.eq.s32 	%p278, %r472, 0;
	mov.b64 	%rd553, 15;
	mov.u64 	%rd552, %rd17;
	@%p278 bra 	$L__BB0_289;
	ld.local.u8 	%rs290, [%rd1+120];
	and.b16  	%rs291, %rs15, 255;
	setp.eq.s16 	%p279, %rs290, %rs291;
	mov.u64 	%rd552, %rd17;
	@%p279 bra 	$L__BB0_288;
	shl.b32 	%r387, %r135, 3;
	cvt.u64.u32 	%rd270, %r387;
	and.b64  	%rd271, %rd270, 120;
	add.s64 	%rd272, %rd1, %rd271;
	ld.local.u32 	%r388, [%rd272+4];
	add.s32 	%r389, %r388, %r134;
	st.local.u32 	[%rd272+4], %r389;
	bra.uni 	$L__BB0_290;
$L__BB0_288:
	add.s32 	%r390, %r472, %r134;
	st.local.u32 	[%rd552], %r390;
	bra.uni 	$L__BB0_290;
$L__BB0_289:
	shl.b64 	%rd273, %rd553, 3;
	add.s64 	%rd274, %rd1, %rd273;
	st.local.u8 	[%rd274], %rs15;
	st.local.u32 	[%rd552], %r134;
$L__BB0_290:
	ld.local.u32 	%r152, [%rd1+60];
	shfl.sync.bfly.b32	%r153|%p280, %r152, %r465, 31, -1;
	ld.local.u8 	%rs16, [%rd1+56];
	cvt.u32.u16 	%r391, %rs16;
	and.b32  	%r392, %r391, 255;
	shfl.sync.bfly.b32	%r154|%p281, %r392, %r465, 31, -1;
	setp.eq.s32 	%p282, %r153, 0;
	@%p282 bra 	$L__BB0_326;
	cvt.u16.u32 	%rs17, %r154;
	ld.local.u32 	%r473, [%rd3];
	setp.eq.s32 	%p283, %r473, 0;
	mov.b64 	%rd556, 0;
	mov.u64 	%rd555, %rd3;
	@%p283 bra 	$L__BB0_325;
	ld.local.u8 	%rs292, [%rd1];
	and.b16  	%rs293, %rs17, 255;
	setp.eq.s16 	%p284, %rs292, %rs293;
	mov.u64 	%rd555, %rd3;
	@%p284 bra 	$L__BB0_324;
	ld.local.u32 	%r473, [%rd4];
	setp.eq.s32 	%p285, %r473, 0;
	mov.b64 	%rd556, 1;
	mov.u64 	%rd555, %rd4;
	@%p285 bra 	$L__BB0_325;
	ld.local.u8 	%rs294, [%rd1+8];
	and.b16  	%rs295, %rs17, 255;
	setp.eq.s16 	%p286, %rs294, %rs295;
	mov.u64 	%rd555, %rd4;
	@%p286 bra 	$L__BB0_324;
	ld.local.u32 	%r473, [%rd5];
	setp.eq.s32 	%p287, %r473, 0;
	mov.b64 	%rd556, 2;
	mov.u64 	%rd555, %rd5;
	@%p287 bra 	$L__BB0_325;
	ld.local.u8 	%rs296, [%rd1+16];
	and.b16  	%rs297, %rs17, 255;
	setp.eq.s16 	%p288, %rs296, %rs297;
	mov.u64 	%rd555, %rd5;
	@%p288 bra 	$L__BB0_324;
	ld.local.u32 	%r473, [%rd6];
	setp.eq.s32 	%p289, %r473, 0;
	mov.b64 	%rd556, 3;
	mov.u64 	%rd555, %rd6;
	@%p289 bra 	$L__BB0_325;
	ld.local.u8 	%rs298, [%rd1+24];
	and.b16  	%rs299, %rs17, 255;
	setp.eq.s16 	%p290, %rs298, %rs299;
	mov.u64 	%rd555, %rd6;
	@%p290 bra 	$L__BB0_324;
	ld.local.u32 	%r473, [%rd7];
	setp.eq.s32 	%p291, %r473, 0;
	mov.b64 	%rd556, 4;
	mov.u64 	%rd555, %rd7;
	@%p291 bra 	$L__BB0_325;
	ld.local.u8 	%rs300, [%rd1+32];
	and.b16  	%rs301, %rs17, 255;
	setp.eq.s16 	%p292, %rs300, %rs301;
	mov.u64 	%rd555, %rd7;
	@%p292 bra 	$L__BB0_324;
	ld.local.u32 	%r473, [%rd8];
	setp.eq.s32 	%p293, %r473, 0;
	mov.b64 	%rd556, 5;
	mov.u64 	%rd555, %rd8;
	@%p293 bra 	$L__BB0_325;
	ld.local.u8 	%rs302, [%rd1+40];
	and.b16  	%rs303, %rs17, 255;
	setp.eq.s16 	%p294, %rs302, %rs303;
	mov.u64 	%rd555, %rd8;
	@%p294 bra 	$L__BB0_324;
	ld.local.u32 	%r473, [%rd9];
	setp.eq.s32 	%p295, %r473, 0;
	mov.b64 	%rd556, 6;
	mov.u64 	%rd555, %rd9;
	@%p295 bra 	$L__BB0_325;
	ld.local.u8 	%rs304, [%rd1+48];
	and.b16  	%rs305, %rs17, 255;
	setp.eq.s16 	%p296, %rs304, %rs305;
	mov.u64 	%rd555, %rd9;
	@%p296 bra 	$L__BB0_324;
	setp.eq.s32 	%p297, %r152, 0;
	mov.b64 	%rd556, 7;
	mov.u64 	%rd555, %rd10;
	@%p297 bra 	$L__BB0_325;
	and.b16  	%rs306, %rs17, 255;
	setp.eq.s16 	%p298, %rs16, %rs306;
	mov.u32 	%r473, %r152;
	mov.u64 	%rd555, %rd10;
	@%p298 bra 	$L__BB0_324;
	ld.local.u32 	%r473, [%rd11];
	setp.eq.s32 	%p299, %r473, 0;
	mov.b64 	%rd556, 8;
	mov.u64 	%rd555, %rd11;
	@%p299 bra 	$L__BB0_325;
	ld.local.u8 	%rs308, [%rd1+64];
	and.b16  	%rs309, %rs17, 255;
	setp.eq.s16 	%p300, %rs308, %rs309;
	mov.u64 	%rd555, %rd11;
	@%p300 bra 	$L__BB0_324;
	ld.local.u32 	%r473, [%rd12];
	setp.eq.s32 	%p301, %r473, 0;
	mov.b64 	%rd556, 9;
	mov.u64 	%rd555, %rd12;
	@%p301 bra 	$L__BB0_325;
	ld.local.u8 	%rs310, [%rd1+72];
	and.b16  	%rs311, %rs17, 255;
	setp.eq.s16 	%p302, %rs310, %rs311;
	mov.u64 	%rd555, %rd12;
	@%p302 bra 	$L__BB0_324;
	add.s64 	%rd555, %rd1, 84;
	ld.local.u32 	%r473, [%rd1+84];
	setp.eq.s32 	%p303, %r473, 0;
	mov.b64 	%rd556, 10;
	@%p303 bra 	$L__BB0_325;
	ld.local.u8 	%rs312, [%rd1+80];
	and.b16  	%rs313, %rs17, 255;
	setp.eq.s16 	%p304, %rs312, %rs313;
	@%p304 bra 	$L__BB0_324;
	ld.local.u32 	%r473, [%rd13];
	setp.eq.s32 	%p305, %r473, 0;
	mov.b64 	%rd556, 11;
	mov.u64 	%rd555, %rd13;
	@%p305 bra 	$L__BB0_325;
	ld.local.u8 	%rs314, [%rd1+88];
	and.b16  	%rs315, %rs17, 255;
	setp.eq.s16 	%p306, %rs314, %rs315;
	mov.u64 	%rd555, %rd13;
	@%p306 bra 	$L__BB0_324;
	ld.local.u32 	%r473, [%rd14];
	setp.eq.s32 	%p307, %r473, 0;
	mov.b64 	%rd556, 12;
	mov.u64 	%rd555, %rd14;
	@%p307 bra 	$L__BB0_325;
	ld.local.u8 	%rs316, [%rd1+96];
	and.b16  	%rs317, %rs17, 255;
	setp.eq.s16 	%p308, %rs316, %rs317;
	mov.u64 	%rd555, %rd14;
	@%p308 bra 	$L__BB0_324;
	ld.local.u32 	%r473, [%rd15];
	setp.eq.s32 	%p309, %r473, 0;
	mov.b64 	%rd556, 13;
	mov.u64 	%rd555, %rd15;
	@%p309 bra 	$L__BB0_325;
	ld.local.u8 	%rs318, [%rd1+104];
	and.b16  	%rs319, %rs17, 255;
	setp.eq.s16 	%p310, %rs318, %rs319;
	mov.u64 	%rd555, %rd15;
	@%p310 bra 	$L__BB0_324;
	ld.local.u32 	%r473, [%rd16];
	setp.eq.s32 	%p311, %r473, 0;
	mov.b64 	%rd556, 14;
	mov.u64 	%rd555, %rd16;
	@%p311 bra 	$L__BB0_325;
	ld.local.u8 	%rs320, [%rd1+112];
	and.b16  	%rs321, %rs17, 255;
	setp.eq.s16 	%p312, %rs320, %rs321;
	mov.u64 	%rd555, %rd16;
	@%p312 bra 	$L__BB0_324;
	ld.local.u32 	%r473, [%rd17];
	setp.eq.s32 	%p313, %r473, 0;
	mov.b64 	%rd556, 15;
	mov.u64 	%rd555, %rd17;
	@%p313 bra 	$L__BB0_325;
	ld.local.u8 	%rs322, [%rd1+120];
	and.b16  	%rs323, %rs17, 255;
	setp.eq.s16 	%p314, %rs322, %rs323;
	mov.u64 	%rd555, %rd17;
	@%p314 bra 	$L__BB0_324;
	shl.b32 	%r393, %r154, 3;
	cvt.u64.u32 	%rd291, %r393;
	and.b64  	%rd292, %rd291, 120;
	add.s64 	%rd293, %rd1, %rd292;
	ld.local.u32 	%r394, [%rd293+4];
	add.s32 	%r395, %r394, %r153;
	st.local.u32 	[%rd293+4], %r395;
	bra.uni 	$L__BB0_326;
$L__BB0_324:
	add.s32 	%r396, %r473, %r153;
	st.local.u32 	[%rd555], %r396;
	bra.uni 	$L__BB0_326;
$L__BB0_325:
	shl.b64 	%rd294, %rd556, 3;
	add.s64 	%rd295, %rd1, %rd294;
	st.local.u8 	[%rd295], %rs17;
	st.local.u32 	[%rd555], %r153;
$L__BB0_326:
	ld.local.u32 	%r171, [%rd1+68];
	shfl.sync.bfly.b32	%r172|%p315, %r171, %r465, 31, -1;
	ld.local.u8 	%rs18, [%rd1+64];
	cvt.u32.u16 	%r397, %rs18;
	and.b32  	%r398, %r397, 255;
	shfl.sync.bfly.b32	%r173|%p316, %r398, %r465, 31, -1;
	setp.eq.s32 	%p317, %r172, 0;
	@%p317 bra 	$L__BB0_362;
	cvt.u16.u32 	%rs19, %r173;
	ld.local.u32 	%r474, [%rd3];
	setp.eq.s32 	%p318, %r474, 0;
	mov.b64 	%rd559, 0;
	mov.u64 	%rd558, %rd3;
	@%p318 bra 	$L__BB0_361;
	ld.local.u8 	%rs324, [%rd1];
	and.b16  	%rs325, %rs19, 255;
	setp.eq.s16 	%p319, %rs324, %rs325;
	mov.u64 	%rd558, %rd3;
	@%p319 bra 	$L__BB0_360;
	ld.local.u32 	%r474, [%rd4];
	setp.eq.s32 	%p320, %r474, 0;
	mov.b64 	%rd559, 1;
	mov.u64 	%rd558, %rd4;
	@%p320 bra 	$L__BB0_361;
	ld.local.u8 	%rs326, [%rd1+8];
	and.b16  	%rs327, %rs19, 255;
	setp.eq.s16 	%p321, %rs326, %rs327;
	mov.u64 	%rd558, %rd4;
	@%p321 bra 	$L__BB0_360;
	ld.local.u32 	%r474, [%rd5];
	setp.eq.s32 	%p322, %r474, 0;
	mov.b64 	%rd559, 2;
	mov.u64 	%rd558, %rd5;
	@%p322 bra 	$L__BB0_361;
	ld.local.u8 	%rs328, [%rd1+16];
	and.b16  	%rs329, %rs19, 255;
	setp.eq.s16 	%p323, %rs328, %rs329;
	mov.u64 	%rd558, %rd5;
	@%p323 bra 	$L__BB0_360;
	ld.local.u32 	%r474, [%rd6];
	setp.eq.s32 	%p324, %r474, 0;
	mov.b64 	%rd559, 3;
	mov.u64 	%rd558, %rd6;
	@%p324 bra 	$L__BB0_361;
	ld.local.u8 	%rs330, [%rd1+24];
	and.b16  	%rs331, %rs19, 255;
	setp.eq.s16 	%p325, %rs330, %rs331;
	mov.u64 	%rd558, %rd6;
	@%p325 bra 	$L__BB0_360;
	ld.local.u32 	%r474, [%rd7];
	setp.eq.s32 	%p326, %r474, 0;
	mov.b64 	%rd559, 4;
	mov.u64 	%rd558, %rd7;
	@%p326 bra 	$L__BB0_361;
	ld.local.u8 	%rs332, [%rd1+32];
	and.b16  	%rs333, %rs19, 255;
	setp.eq.s16 	%p327, %rs332, %rs333;
	mov.u64 	%rd558, %rd7;
	@%p327 bra 	$L__BB0_360;
	ld.local.u32 	%r474, [%rd8];
	setp.eq.s32 	%p328, %r474, 0;
	mov.b64 	%rd559, 5;
	mov.u64 	%rd558, %rd8;
	@%p328 bra 	$L__BB0_361;
	ld.local.u8 	%rs334, [%rd1+40];
	and.b16  	%rs335, %rs19, 255;
	setp.eq.s16 	%p329, %rs334, %rs335;
	mov.u64 	%rd558, %rd8;
	@%p329 bra 	$L__BB0_360;
	ld.local.u32 	%r474, [%rd9];
	setp.eq.s32 	%p330, %r474, 0;
	mov.b64 	%rd559, 6;
	mov.u64 	%rd558, %rd9;
	@%p330 bra 	$L__BB0_361;
	ld.local.u8 	%rs336, [%rd1+48];
	and.b16  	%rs337, %rs19, 255;
	setp.eq.s16 	%p331, %rs336, %rs337;
	mov.u64 	%rd558, %rd9;
	@%p331 bra 	$L__BB0_360;
	ld.local.u32 	%r474, [%rd10];
	setp.eq.s32 	%p332, %r474, 0;
	mov.b64 	%rd559, 7;
	mov.u64 	%rd558, %rd10;
	@%p332 bra 	$L__BB0_361;
	ld.local.u8 	%rs338, [%rd1+56];
	and.b16  	%rs339, %rs19, 255;
	setp.eq.s16 	%p333, %rs338, %rs339;
	mov.u64 	%rd558, %rd10;
	@%p333 bra 	$L__BB0_360;
	setp.eq.s32 	%p334, %r171, 0;
	mov.b64 	%rd559, 8;
	mov.u64 	%rd558, %rd11;
	@%p334 bra 	$L__BB0_361;
	and.b16  	%rs340, %rs19, 255;
	setp.eq.s16 	%p335, %rs18, %rs340;
	mov.u32 	%r474, %r171;
	mov.u64 	%rd558, %rd11;
	@%p335 bra 	$L__BB0_360;
	ld.local.u32 	%r474, [%rd12];
	setp.eq.s32 	%p336, %r474, 0;
	mov.b64 	%rd559, 9;
	mov.u64 	%rd558, %rd12;
	@%p336 bra 	$L__BB0_361;
	ld.local.u8 	%rs342, [%rd1+72];
	and.b16  	%rs343, %rs19, 255;
	setp.eq.s16 	%p337, %rs342, %rs343;
	mov.u64 	%rd558, %rd12;
	@%p337 bra 	$L__BB0_360;
	add.s64 	%rd558, %rd1, 84;
	ld.local.u32 	%r474, [%rd1+84];
	setp.eq.s32 	%p338, %r474, 0;
	mov.b64 	%rd559, 10;
	@%p338 bra 	$L__BB0_361;
	ld.local.u8 	%rs344, [%rd1+80];
	and.b16  	%rs345, %rs19, 255;
	setp.eq.s16 	%p339, %rs344, %rs345;
	@%p339 bra 	$L__BB0_360;
	ld.local.u32 	%r474, [%rd13];
	setp.eq.s32 	%p340, %r474, 0;
	mov.b64 	%rd559, 11;
	mov.u64 	%rd558, %rd13;
	@%p340 bra 	$L__BB0_361;
	ld.local.u8 	%rs346, [%rd1+88];
	and.b16  	%rs347, %rs19, 255;
	setp.eq.s16 	%p341, %rs346, %rs347;
	mov.u64 	%rd558, %rd13;
	@%p341 bra 	$L__BB0_360;
	ld.local.u32 	%r474, [%rd14];
	setp.eq.s32 	%p342, %r474, 0;
	mov.b64 	%rd559, 12;
	mov.u64 	%rd558, %rd14;
	@%p342 bra 	$L__BB0_361;
	ld.local.u8 	%rs348, [%rd1+96];
	and.b16  	%rs349, %rs19, 255;
	setp.eq.s16 	%p343, %rs348, %rs349;
	mov.u64 	%rd558, %rd14;
	@%p343 bra 	$L__BB0_360;
	ld.local.u32 	%r474, [%rd15];
	setp.eq.s32 	%p344, %r474, 0;
	mov.b64 	%rd559, 13;
	mov.u64 	%rd558, %rd15;
	@%p344 bra 	$L__BB0_361;
	ld.local.u8 	%rs350, [%rd1+104];
	and.b16  	%rs351, %rs19, 255;
	setp.eq.s16 	%p345, %rs350, %rs351;
	mov.u64 	%rd558, %rd15;
	@%p345 bra 	$L__BB0_360;
	ld.local.u32 	%r474, [%rd16];
	setp.eq.s32 	%p346, %r474, 0;
	mov.b64 	%rd559, 14;
	mov.u64 	%rd558, %rd16;
	@%p346 bra 	$L__BB0_361;
	ld.local.u8 	%rs352, [%rd1+112];
	and.b16  	%rs353, %rs19, 255;
	setp.eq.s16 	%p347, %rs352, %rs353;
	mov.u64 	%rd558, %rd16;
	@%p347 bra 	$L__BB0_360;
	ld.local.u32 	%r474, [%rd17];
	setp.eq.s32 	%p348, %r474, 0;
	mov.b64 	%rd559, 15;
	mov.u64 	%rd558, %rd17;
	@%p348 bra 	$L__BB0_361;
	ld.local.u8 	%rs354, [%rd1+120];
	and.b16  	%rs355, %rs19, 255;
	setp.eq.s16 	%p349, %rs354, %rs355;
	mov.u64 	%rd558, %rd17;
	@%p349 bra 	$L__BB0_360;
	shl.b32 	%r399, %r173, 3;
	cvt.u64.u32 	%rd312, %r399;
	and.b64  	%rd313, %rd312, 120;
	add.s64 	%rd314, %rd1, %rd313;
	ld.local.u32 	%r400, [%rd314+4];
	add.s32 	%r401, %r400, %r172;
	st.local.u32 	[%rd314+4], %r401;
	bra.uni 	$L__BB0_362;
$L__BB0_360:
	add.s32 	%r402, %r474, %r172;
	st.local.u32 	[%rd558], %r402;
	bra.uni 	$L__BB0_362;
$L__BB0_361:
	shl.b64 	%rd315, %rd559, 3;
	add.s64 	%rd316, %rd1, %rd315;
	st.local.u8 	[%rd316], %rs19;
	st.local.u32 	[%rd558], %r172;
$L__BB0_362:
	ld.local.u32 	%r190, [%rd1+76];
	shfl.sync.bfly.b32	%r191|%p350, %r190, %r465, 31, -1;
	ld.local.u8 	%rs20, [%rd1+72];
	cvt.u32.u16 	%r403, %rs20;
	and.b32  	%r404, %r403, 255;
	shfl.sync.bfly.b32	%r192|%p351, %r404, %r465, 31, -1;
	setp.eq.s32 	%p352, %r191, 0;
	@%p352 bra 	$L__BB0_398;
	cvt.u16.u32 	%rs21, %r192;
	ld.local.u32 	%r475, [%rd3];
	setp.eq.s32 	%p353, %r475, 0;
	mov.b64 	%rd562, 0;
	mov.u64 	%rd561, %rd3;
	@%p353 bra 	$L__BB0_397;
	ld.local.u8 	%rs356, [%rd1];
	and.b16  	%rs357, %rs21, 255;
	setp.eq.s16 	%p354, %rs356, %rs357;
	mov.u64 	%rd561, %rd3;
	@%p354 bra 	$L__BB0_396;
	ld.local.u32 	%r475, [%rd4];
	setp.eq.s32 	%p355, %r475, 0;
	mov.b64 	%rd562, 1;
	mov.u64 	%rd561, %rd4;
	@%p355 bra 	$L__BB0_397;
	ld.local.u8 	%rs358, [%rd1+8];
	and.b16  	%rs359, %rs21, 255;
	setp.eq.s16 	%p356, %rs358, %rs359;
	mov.u64 	%rd561, %rd4;
	@%p356 bra 	$L__BB0_396;
	ld.local.u32 	%r475, [%rd5];
	setp.eq.s32 	%p357, %r475, 0;
	mov.b64 	%rd562, 2;
	mov.u64 	%rd561, %rd5;
	@%p357 bra 	$L__BB0_397;
	ld.local.u8 	%rs360, [%rd1+16];
	and.b16  	%rs361, %rs21, 255;
	setp.eq.s16 	%p358, %rs360, %rs361;
	mov.u64 	%rd561, %rd5;
	@%p358 bra 	$L__BB0_396;
	ld.local.u32 	%r475, [%rd6];
	setp.eq.s32 	%p359, %r475, 0;
	mov.b64 	%rd562, 3;
	mov.u64 	%rd561, %rd6;
	@%p359 bra 	$L__BB0_397;
	ld.local.u8 	%rs362, [%rd1+24];
	and.b16  	%rs363, %rs21, 255;
	setp.eq.s16 	%p360, %rs362, %rs363;
	mov.u64 	%rd561, %rd6;
	@%p360 bra 	$L__BB0_396;
	ld.local.u32 	%r475, [%rd7];
	setp.eq.s32 	%p361, %r475, 0;
	mov.b64 	%rd562, 4;
	mov.u64 	%rd561, %rd7;
	@%p361 bra 	$L__BB0_397;
	ld.local.u8 	%rs364, [%rd1+32];
	and.b16  	%rs365, %rs21, 255;
	setp.eq.s16 	%p362, %rs364, %rs365;
	mov.u64 	%rd561, %rd7;
	@%p362 bra 	$L__BB0_396;
	ld.local.u32 	%r475, [%rd8];
	setp.eq.s32 	%p363, %r475, 0;
	mov.b64 	%rd562, 5;
	mov.u64 	%rd561, %rd8;
	@%p363 bra 	$L__BB0_397;
	ld.local.u8 	%rs366, [%rd1+40];
	and.b16  	%rs367, %rs21, 255;
	setp.eq.s16 	%p364, %rs366, %rs367;
	mov.u64 	%rd561, %rd8;
	@%p364 bra 	$L__BB0_396;
	ld.local.u32 	%r475, [%rd9];
	setp.eq.s32 	%p365, %r475, 0;
	mov.b64 	%rd562, 6;
	mov.u64 	%rd561, %rd9;
	@%p365 bra 	$L__BB0_397;
	ld.local.u8 	%rs368, [%rd1+48];
	and.b16  	%rs369, %rs21, 255;
	setp.eq.s16 	%p366, %rs368, %rs369;
	mov.u64 	%rd561, %rd9;
	@%p366 bra 	$L__BB0_396;
	ld.local.u32 	%r475, [%rd10];
	setp.eq.s32 	%p367, %r475, 0;
	mov.b64 	%rd562, 7;
	mov.u64 	%rd561, %rd10;
	@%p367 bra 	$L__BB0_397;
	ld.local.u8 	%rs370, [%rd1+56];
	and.b16  	%rs371, %rs21, 255;
	setp.eq.s16 	%p368, %rs370, %rs371;
	mov.u64 	%rd561, %rd10;
	@%p368 bra 	$L__BB0_396;
	ld.local.u32 	%r475, [%rd11];
	setp.eq.s32 	%p369, %r475, 0;
	mov.b64 	%rd562, 8;
	mov.u64 	%rd561, %rd11;
	@%p369 bra 	$L__BB0_397;
	ld.local.u8 	%rs372, [%rd1+64];
	and.b16  	%rs373, %rs21, 255;
	setp.eq.s16 	%p370, %rs372, %rs373;
	mov.u64 	%rd561, %rd11;
	@%p370 bra 	$L__BB0_396;
	setp.eq.s32 	%p371, %r190, 0;
	mov.b64 	%rd562, 9;
	mov.u64 	%rd561, %rd12;
	@%p371 bra 	$L__BB0_397;
	and.b16  	%rs374, %rs21, 255;
	setp.eq.s16 	%p372, %rs20, %rs374;
	mov.u32 	%r475, %r190;
	mov.u64 	%rd561, %rd12;
	@%p372 bra 	$L__BB0_396;
	add.s64 	%rd561, %rd1, 84;
	ld.local.u32 	%r475, [%rd1+84];
	setp.eq.s32 	%p373, %r475, 0;
	mov.b64 	%rd562, 10;
	@%p373 bra 	$L__BB0_397;
	ld.local.u8 	%rs376, [%rd1+80];
	and.b16  	%rs377, %rs21, 255;
	setp.eq.s16 	%p374, %rs376, %rs377;
	@%p374 bra 	$L__BB0_396;
	ld.local.u32 	%r475, [%rd13];
	setp.eq.s32 	%p375, %r475, 0;
	mov.b64 	%rd562, 11;
	mov.u64 	%rd561, %rd13;
	@%p375 bra 	$L__BB0_397;
	ld.local.u8 	%rs378, [%rd1+88];
	and.b16  	%rs379, %rs21, 255;
	setp.eq.s16 	%p376, %rs378, %rs379;
	mov.u64 	%rd561, %rd13;
	@%p376 bra 	$L__BB0_396;
	ld.local.u32 	%r475, [%rd14];
	setp.eq.s32 	%p377, %r475, 0;
	mov.b64 	%rd562, 12;
	mov.u64 	%rd561, %rd14;
	@%p377 bra 	$L__BB0_397;
	ld.local.u8 	%rs380, [%rd1+96];
	and.b16  	%rs381, %rs21, 255;
	setp.eq.s16 	%p378, %rs380, %rs381;
	mov.u64 	%rd561, %rd14;
	@%p378 bra 	$L__BB0_396;
	ld.local.u32 	%r475, [%rd15];
	setp.eq.s32 	%p379, %r475, 0;
	mov.b64 	%rd562, 13;
	mov.u64 	%rd561, %rd15;
	@%p379 bra 	$L__BB0_397;
	ld.local.u8 	%rs382, [%rd1+104];
	and.b16  	%rs383, %rs21, 255;
	setp.eq.s16 	%p380, %rs382, %rs383;
	mov.u64 	%rd561, %rd15;
	@%p380 bra 	$L__BB0_396;
	ld.local.u32 	%r475, [%rd16];
	setp.eq.s32 	%p381, %r475, 0;
	mov.b64 	%rd562, 14;
	mov.u64 	%rd561, %rd16;
	@%p381 bra 	$L__BB0_397;
	ld.local.u8 	%rs384, [%rd1+112];
	and.b16  	%rs385, %rs21, 255;
	setp.eq.s16 	%p382, %rs384, %rs385;
	mov.u64 	%rd561, %rd16;
	@%p382 bra 	$L__BB0_396;
	ld.local.u32 	%r475, [%rd17];
	setp.eq.s32 	%p383, %r475, 0;
	mov.b64 	%rd562, 15;
	mov.u64 	%rd561, %rd17;
	@%p383 bra 	$L__BB0_397;
	ld.local.u8 	%rs386, [%rd1+120];
	and.b16  	%rs387, %rs21, 255;
	setp.eq.s16 	%p384, %rs386, %rs387;
	mov.u64 	%rd561, %rd17;
	@%p384 bra 	$L__BB0_396;
	shl.b32 	%r405, %r192, 3;
	cvt.u64.u32 	%rd333, %r405;
	and.b64  	%rd334, %rd333, 120;
	add.s64 	%rd335, %rd1, %rd334;
	ld.local.u32 	%r406, [%rd335+4];
	add.s32 	%r407, %r406, %r191;
	st.local.u32 	[%rd335+4], %r407;
	bra.uni 	$L__BB0_398;
$L__BB0_396:
	add.s32 	%r408, %r475, %r191;
	st.local.u32 	[%rd561], %r408;
	bra.uni 	$L__BB0_398;
$L__BB0_397:
	shl.b64 	%rd336, %rd562, 3;
	add.s64 	%rd337, %rd1, %rd336;
	st.local.u8 	[%rd337], %rs21;
	st.local.u32 	[%rd561], %r191;
$L__BB0_398:
	ld.local.u32 	%r209, [%rd1+84];
	shfl.sync.bfly.b32	%r210|%p385, %r209, %r465, 31, -1;
	ld.local.u8 	%rs22, [%rd1+80];
	cvt.u32.u16 	%r409, %rs22;
	and.b32  	%r410, %r409, 255;
	shfl.sync.bfly.b32	%r211|%p386, %r410, %r465, 31, -1;
	setp.eq.s32 	%p387, %r210, 0;
	@%p387 bra 	$L__BB0_434;
	cvt.u16.u32 	%rs23, %r211;
	ld.local.u32 	%r476, [%rd3];
	setp.eq.s32 	%p388, %r476, 0;
	mov.b64 	%rd565, 0;
	mov.u64 	%rd564, %rd3;
	@%p388 bra 	$L__BB0_433;
	ld.local.u8 	%rs388, [%rd1];
	and.b16  	%rs389, %rs23, 255;
	setp.eq.s16 	%p389, %rs388, %rs389;
	mov.u64 	%rd564, %rd3;
	@%p389 bra 	$L__BB0_432;
	ld.local.u32 	%r476, [%rd4];
	setp.eq.s32 	%p390, %r476, 0;
	mov.b64 	%rd565, 1;
	mov.u64 	%rd564, %rd4;
	@%p390 bra 	$L__BB0_433;
	ld.local.u8 	%rs390, [%rd1+8];
	and.b16  	%rs391, %rs23, 255;
	setp.eq.s16 	%p391, %rs390, %rs391;
	mov.u64 	%rd564, %rd4;
	@%p391 bra 	$L__BB0_432;
	ld.local.u32 	%r476, [%rd5];
	setp.eq.s32 	%p392, %r476, 0;
	mov.b64 	%rd565, 2;
	mov.u64 	%rd564, %rd5;
	@%p392 bra 	$L__BB0_433;
	ld.local.u8 	%rs392, [%rd1+16];
	and.b16  	%rs393, %rs23, 255;
	setp.eq.s16 	%p393, %rs392, %rs393;
	mov.u64 	%rd564, %rd5;
	@%p393 bra 	$L__BB0_432;
	ld.local.u32 	%r476, [%rd6];
	setp.eq.s32 	%p394, %r476, 0;
	mov.b64 	%rd565, 3;
	mov.u64 	%rd564, %rd6;
	@%p394 bra 	$L__BB0_433;
	ld.local.u8 	%rs394, [%rd1+24];
	and.b16  	%rs395, %rs23, 255;
	setp.eq.s16 	%p395, %rs394, %rs395;
	mov.u64 	%rd564, %rd6;
	@%p395 bra 	$L__BB0_432;
	ld.local.u32 	%r476, [%rd7];
	setp.eq.s32 	%p396, %r476, 0;
	mov.b64 	%rd565, 4;
	mov.u64 	%rd564, %rd7;
	@%p396 bra 	$L__BB0_433;
	ld.local.u8 	%rs396, [%rd1+32];
	and.b16  	%rs397, %rs23, 255;
	setp.eq.s16 	%p397, %rs396, %rs397;
	mov.u64 	%rd564, %rd7;
	@%p397 bra 	$L__BB0_432;
	ld.local.u32 	%r476, [%rd8];
	setp.eq.s32 	%p398, %r476, 0;
	mov.b64 	%rd565, 5;
	mov.u64 	%rd564, %rd8;
	@%p398 bra 	$L__BB0_433;
	ld.local.u8 	%rs398, [%rd1+40];
	and.b16  	%rs399, %rs23, 255;
	setp.eq.s16 	%p399, %rs398, %rs399;
	mov.u64 	%rd564, %rd8;
	@%p399 bra 	$L__BB0_432;
	ld.local.u32 	%r476, [%rd9];
	setp.eq.s32 	%p400, %r476, 0;
	mov.b64 	%rd565, 6;
	mov.u64 	%rd564, %rd9;
	@%p400 bra 	$L__BB0_433;
	ld.local.u8 	%rs400, [%rd1+48];
	and.b16  	%rs401, %rs23, 255;
	setp.eq.s16 	%p401, %rs400, %rs401;
	mov.u64 	%rd564, %rd9;
	@%p401 bra 	$L__BB0_432;
	ld.local.u32 	%r476, [%rd10];
	setp.eq.s32 	%p402, %r476, 0;
	mov.b64 	%rd565, 7;
	mov.u64 	%rd564, %rd10;
	@%p402 bra 	$L__BB0_433;
	ld.local.u8 	%rs402, [%rd1+56];
	and.b16  	%rs403, %rs23, 255;
	setp.eq.s16 	%p403, %rs402, %rs403;
	mov.u64 	%rd564, %rd10;
	@%p403 bra 	$L__BB0_432;
	ld.local.u32 	%r476, [%rd11];
	setp.eq.s32 	%p404, %r476, 0;
	mov.b64 	%rd565, 8;
	mov.u64 	%rd564, %rd11;
	@%p404 bra 	$L__BB0_433;
	ld.local.u8 	%rs404, [%rd1+64];
	and.b16  	%rs405, %rs23, 255;
	setp.eq.s16 	%p405, %rs404, %rs405;
	mov.u64 	%rd564, %rd11;
	@%p405 bra 	$L__BB0_432;
	ld.local.u32 	%r476, [%rd12];
	setp.eq.s32 	%p406, %r476, 0;
	mov.b64 	%rd565, 9;
	mov.u64 	%rd564, %rd12;
	@%p406 bra 	$L__BB0_433;
	ld.local.u8 	%rs406, [%rd1+72];
	and.b16  	%rs407, %rs23, 255;
	setp.eq.s16 	%p407, %rs406, %rs407;
	mov.u64 	%rd564, %rd12;
	@%p407 bra 	$L__BB0_432;
	add.s64 	%rd564, %rd1, 84;
	setp.eq.s32 	%p408, %r209, 0;
	mov.b64 	%rd565, 10;
	@%p408 bra 	$L__BB0_433;
	and.b16  	%rs408, %rs23, 255;
	setp.eq.s16 	%p409, %rs22, %rs408;
	mov.u32 	%r476, %r209;
	@%p409 bra 	$L__BB0_432;
	ld.local.u32 	%r476, [%rd13];
	setp.eq.s32 	%p410, %r476, 0;
	mov.b64 	%rd565, 11;
	mov.u64 	%rd564, %rd13;
	@%p410 bra 	$L__BB0_433;
	ld.local.u8 	%rs410, [%rd1+88];
	and.b16  	%rs411, %rs23, 255;
	setp.eq.s16 	%p411, %rs410, %rs411;
	mov.u64 	%rd564, %rd13;
	@%p411 bra 	$L__BB0_432;
	ld.local.u32 	%r476, [%rd14];
	setp.eq.s32 	%p412, %r476, 0;
	mov.b64 	%rd565, 12;
	mov.u64 	%rd564, %rd14;
	@%p412 bra 	$L__BB0_433;
	ld.local.u8 	%rs412, [%rd1+96];
	and.b16  	%rs413, %rs23, 255;
	setp.eq.s16 	%p413, %rs412, %rs413;
	mov.u64 	%rd564, %rd14;
	@%p413 bra 	$L__BB0_432;
	ld.local.u32 	%r476, [%rd15];
	setp.eq.s32 	%p414, %r476, 0;
	mov.b64 	%rd565, 13;
	mov.u64 	%rd564, %rd15;
	@%p414 bra 	$L__BB0_433;
	ld.local.u8 	%rs414, [%rd1+104];
	and.b16  	%rs415, %rs23, 255;
	setp.eq.s16 	%p415, %rs414, %rs415;
	mov.u64 	%rd564, %rd15;
	@%p415 bra 	$L__BB0_432;
	ld.local.u32 	%r476, [%rd16];
	setp.eq.s32 	%p416, %r476, 0;
	mov.b64 	%rd565, 14;
	mov.u64 	%rd564, %rd16;
	@%p416 bra 	$L__BB0_433;
	ld.local.u8 	%rs416, [%rd1+112];
	and.b16  	%rs417, %rs23, 255;
	setp.eq.s16 	%p417, %rs416, %rs417;
	mov.u64 	%rd564, %rd16;
	@%p417 bra 	$L__BB0_432;
	ld.local.u32 	%r476, [%rd17];
	setp.eq.s32 	%p418, %r476, 0;
	mov.b64 	%rd565, 15;
	mov.u64 	%rd564, %rd17;
	@%p418 bra 	$L__BB0_433;
	ld.local.u8 	%rs418, [%rd1+120];
	and.b16  	%rs419, %rs23, 255;
	setp.eq.s16 	%p419, %rs418, %rs419;
	mov.u64 	%rd564, %rd17;
	@%p419 bra 	$L__BB0_432;
	shl.b32 	%r411, %r211, 3;
	cvt.u64.u32 	%rd354, %r411;
	and.b64  	%rd355, %rd354, 120;
	add.s64 	%rd356, %rd1, %rd355;
	ld.local.u32 	%r412, [%rd356+4];
	add.s32 	%r413, %r412, %r210;
	st.local.u32 	[%rd356+4], %r413;
	bra.uni 	$L__BB0_434;
$L__BB0_432:
	add.s32 	%r414, %r476, %r210;
	st.local.u32 	[%rd564], %r414;
	bra.uni 	$L__BB0_434;
$L__BB0_433:
	shl.b64 	%rd357, %rd565, 3;
	add.s64 	%rd358, %rd1, %rd357;
	st.local.u8 	[%rd358], %rs23;
	st.local.u32 	[%rd564], %r210;
$L__BB0_434:
	ld.local.u32 	%r228, [%rd1+92];
	shfl.sync.bfly.b32	%r229|%p420, %r228, %r465, 31, -1;
	ld.local.u8 	%rs24, [%rd1+88];
	cvt.u32.u16 	%r415, %rs24;
	and.b32  	%r416, %r415, 255;
	shfl.sync.bfly.b32	%r230|%p421, %r416, %r465, 31, -1;
	setp.eq.s32 	%p422, %r229, 0;
	@%p422 bra 	$L__BB0_470;
	cvt.u16.u32 	%rs25, %r230;
	ld.local.u32 	%r477, [%rd3];
	setp.eq.s32 	%p423, %r477, 0;
	mov.b64 	%rd568, 0;
	mov.u64 	%rd569, %rd3;
	@%p423 bra 	$L__BB0_469;
	ld.local.u8 	%rs420, [%rd1];
	and.b16  	%rs421, %rs25, 255;
	setp.eq.s16 	%p424, %rs420, %rs421;
	mov.u64 	%rd567, %rd3;
	@%p424 bra 	$L__BB0_468;
	ld.local.u32 	%r477, [%rd4];
	setp.eq.s32 	%p425, %r477, 0;
	mov.b64 	%rd568, 1;
	mov.u64 	%rd569, %rd4;
	@%p425 bra 	$L__BB0_469;
	ld.local.u8 	%rs422, [%rd1+8];
	and.b16  	%rs423, %rs25, 255;
	setp.eq.s16 	%p426, %rs422, %rs423;
	mov.u64 	%rd567, %rd4;
	@%p426 bra 	$L__BB0_468;
	ld.local.u32 	%r477, [%rd5];
	setp.eq.s32 	%p427, %r477, 0;
	mov.b64 	%rd568, 2;
	mov.u64 	%rd569, %rd5;
	@%p427 bra 	$L__BB0_469;
	ld.local.u8 	%rs424, [%rd1+16];
	and.b16  	%rs425, %rs25, 255;
	setp.eq.s16 	%p428, %rs424, %rs425;
	mov.u64 	%rd567, %rd5;
	@%p428 bra 	$L__BB0_468;
	ld.local.u32 	%r477, [%rd6];
	setp.eq.s32 	%p429, %r477, 0;
	mov.b64 	%rd568, 3;
	mov.u64 	%rd569, %rd6;
	@%p429 bra 	$L__BB0_469;
	ld.local.u8 	%rs426, [%rd1+24];
	and.b16  	%rs427, %rs25, 255;
	setp.eq.s16 	%p430, %rs426, %rs427;
	mov.u64 	%rd567, %rd6;
	@%p430 bra 	$L__BB0_468;
	ld.local.u32 	%r477, [%rd7];
	setp.eq.s32 	%p431, %r477, 0;
	mov.b64 	%rd568, 4;
	mov.u64 	%rd569, %rd7;
	@%p431 bra 	$L__BB0_469;
	ld.local.u8 	%rs428, [%rd1+32];
	and.b16  	%rs429, %rs25, 255;
	setp.eq.s16 	%p432, %rs428, %rs429;
	mov.u64 	%rd567, %rd7;
	@%p432 bra 	$L__BB0_468;
	ld.local.u32 	%r477, [%rd8];
	setp.eq.s32 	%p433, %r477, 0;
	mov.b64 	%rd568, 5;
	mov.u64 	%rd569, %rd8;
	@%p433 bra 	$L__BB0_469;
	ld.local.u8 	%rs430, [%rd1+40];
	and.b16  	%rs431, %rs25, 255;
	setp.eq.s16 	%p434, %rs430, %rs431;
	mov.u64 	%rd567, %rd8;
	@%p434 bra 	$L__BB0_468;
	ld.local.u32 	%r477, [%rd9];
	setp.eq.s32 	%p435, %r477, 0;
	mov.b64 	%rd568, 6;
	mov.u64 	%rd569, %rd9;
	@%p435 bra 	$L__BB0_469;
	ld.local.u8 	%rs432, [%rd1+48];
	and.b16  	%rs433, %rs25, 255;
	setp.eq.s16 	%p436, %rs432, %rs433;
	mov.u64 	%rd567, %rd9;
	@%p436 bra 	$L__BB0_468;
	ld.local.u32 	%r477, [%rd10];
	setp.eq.s32 	%p437, %r477, 0;
	mov.b64 	%rd568, 7;
	mov.u64 	%rd569, %rd10;
	@%p437 bra 	$L__BB0_469;
	ld.local.u8 	%rs434, [%rd1+56];
	and.b16  	%rs435, %rs25, 255;
	setp.eq.s16 	%p438, %rs434, %rs435;
	mov.u64 	%rd567, %rd10;
	@%p438 bra 	$L__BB0_468;
	ld.local.u32 	%r477, [%rd11];
	setp.eq.s32 	%p439, %r477, 0;
	mov.b64 	%rd568, 8;
	mov.u64 	%rd569, %rd11;
	@%p439 bra 	$L__BB0_469;
	ld.local.u8 	%rs436, [%rd1+64];
	and.b16  	%rs437, %rs25, 255;
	setp.eq.s16 	%p440, %rs436, %rs437;
	mov.u64 	%rd567, %rd11;
	@%p440 bra 	$L__BB0_468;
	ld.local.u32 	%r477, [%rd12];
	setp.eq.s32 	%p441, %r477, 0;
	mov.b64 	%rd568, 9;
	mov.u64 	%rd569, %rd12;
	@%p441 bra 	$L__BB0_469;
	ld.local.u8 	%rs438, [%rd1+72];
	and.b16  	%rs439, %rs25, 255;
	setp.eq.s16 	%p442, %rs438, %rs439;
	mov.u64 	%rd567, %rd12;
	@%p442 bra 	$L__BB0_468;
	add.s64 	%rd569, %rd1, 84;
	ld.local.u32 	%r477, [%rd1+84];
	setp.eq.s32 	%p443, %r477, 0;
	mov.b64 	%rd568, 10;
	@%p443 bra 	$L__BB0_469;
	add.s64 	%rd567, %rd1, 84;
	ld.local.u8 	%rs440, [%rd1+80];
	and.b16  	%rs441, %rs25, 255;
	setp.eq.s16 	%p444, %rs440, %rs441;
	@%p444 bra 	$L__BB0_468;
	setp.eq.s32 	%p445, %r228, 0;
	mov.b64 	%rd568, 11;
	mov.u64 	%rd569, %rd13;
	@%p445 bra 	$L__BB0_469;
	and.b16  	%rs442, %rs25, 255;
	setp.eq.s16 	%p446, %rs24, %rs442;
	mov.u32 	%r477, %r228;
	mov.u64 	%rd567, %rd13;
	@%p446 bra 	$L__BB0_468;
	ld.local.u32 	%r477, [%rd14];
	setp.eq.s32 	%p447, %r477, 0;
	mov.b64 	%rd568, 12;
	mov.u64 	%rd569, %rd14;
	@%p447 bra 	$L__BB0_469;
	ld.local.u8 	%rs444, [%rd1+96];
	and.b16  	%rs445, %rs25, 255;
	setp.eq.s16 	%p448, %rs444, %rs445;
	mov.u64 	%rd567, %rd14;
	@%p448 bra 	$L__BB0_468;
	ld.local.u32 	%r477, [%rd15];
	setp.eq.s32 	%p449, %r477, 0;
	mov.b64 	%rd568, 13;
	mov.u64 	%rd569, %rd15;
	@%p449 bra 	$L__BB0_469;
	ld.local.u8 	%rs446, [%rd1+104];
	and.b16  	%rs447, %rs25, 255;
	setp.eq.s16 	%p450, %rs446, %rs447;
	mov.u64 	%rd567, %rd15;
	@%p450 bra 	$L__BB0_468;
	ld.local.u32 	%r477, [%rd16];
	setp.eq.s32 	%p451, %r477, 0;
	mov.b64 	%rd568, 14;
	mov.u64 	%rd569, %rd16;
	@%p451 bra 	$L__BB0_469;
	ld.local.u8 	%rs448, [%rd1+112];
	and.b16  	%rs449, %rs25, 255;
	setp.eq.s16 	%p452, %rs448, %rs449;
	mov.u64 	%rd567, %rd16;
	@%p452 bra 	$L__BB0_468;
	ld.local.u32 	%r477, [%rd17];
	setp.eq.s32 	%p453, %r477, 0;
	mov.b64 	%rd568, 15;
	mov.u64 	%rd569, %rd17;
	@%p453 bra 	$L__BB0_469;
	ld.local.u8 	%rs450, [%rd1+120];
	and.b16  	%rs451, %rs25, 255;
	setp.eq.s16 	%p454, %rs450, %rs451;
	mov.u64 	%rd567, %rd17;
	@%p454 bra 	$L__BB0_468;
	shl.b32 	%r417, %r230, 3;
	cvt.u64.u32 	%rd375, %r417;
	and.b64  	%rd376, %rd375, 120;
	add.s64 	%rd377, %rd1, %rd376;
	ld.local.u32 	%r418, [%rd377+4];
	add.s32 	%r419, %r418, %r229;
	st.local.u32 	[%rd377+4], %r419;
	bra.uni 	$L__BB0_470;
$L__BB0_468:
	add.s32 	%r420, %r477, %r229;
	st.local.u32 	[%rd567], %r420;
	bra.uni 	$L__BB0_470;
$L__BB0_469:
	shl.b64 	%rd378, %rd568, 3;
	add.s64 	%rd379, %rd1, %rd378;
	st.local.u8 	[%rd379], %rs25;
	st.local.u32 	[%rd569], %r229;
$L__BB0_470:
	ld.local.u32 	%r247, [%rd1+100];
	shfl.sync.bfly.b32	%r248|%p455, %r247, %r465, 31, -1;
	ld.local.u8 	%rs26, [%rd1+96];
	cvt.u32.u16 	%r421, %rs26;
	and.b32  	%r422, %r421, 255;
	shfl.sync.bfly.b32	%r249|%p456, %r422, %r465, 31, -1;
	setp.eq.s32 	%p457, %r248, 0;
	@%p457 bra 	$L__BB0_506;
	cvt.u16.u32 	%rs27, %r249;
	ld.local.u32 	%r478, [%rd3];
	setp.eq.s32 	%p458, %r478, 0;
	mov.b64 	%rd571, 0;
	mov.u64 	%rd572, %rd3;
	@%p458 bra 	$L__BB0_505;
	ld.local.u8 	%rs452, [%rd1];
	and.b16  	%rs453, %rs27, 255;
	setp.eq.s16 	%p459, %rs452, %rs453;
	mov.u64 	%rd570, %rd3;
	@%p459 bra 	$L__BB0_504;
	ld.local.u32 	%r478, [%rd4];
	setp.eq.s32 	%p460, %r478, 0;
	mov.b64 	%rd571, 1;
	mov.u64 	%rd572, %rd4;
	@%p460 bra 	$L__BB0_505;
	ld.local.u8 	%rs454, [%rd1+8];
	and.b16  	%rs455, %rs27, 255;
	setp.eq.s16 	%p461, %rs454, %rs455;
	mov.u64 	%rd570, %rd4;
	@%p461 bra 	$L__BB0_504;
	ld.local.u32 	%r478, [%rd5];
	setp.eq.s32 	%p462, %r478, 0;
	mov.b64 	%rd571, 2;
	mov.u64 	%rd572, %rd5;
	@%p462 bra 	$L__BB0_505;
	ld.local.u8 	%rs456, [%rd1+16];
	and.b16  	%rs457, %rs27, 255;
	setp.eq.s16 	%p463, %rs456, %rs457;
	mov.u64 	%rd570, %rd5;
	@%p463 bra 	$L__BB0_504;
	ld.local.u32 	%r478, [%rd6];
	setp.eq.s32 	%p464, %r478, 0;
	mov.b64 	%rd571, 3;
	mov.u64 	%rd572, %rd6;
	@%p464 bra 	$L__BB0_505;
	ld.local.u8 	%rs458, [%rd1+24];
	and.b16  	%rs459, %rs27, 255;
	setp.eq.s16 	%p465, %rs458, %rs459;
	mov.u64 	%rd570, %rd6;
	@%p465 bra 	$L__BB0_504;
	ld.local.u32 	%r478, [%rd7];
	setp.eq.s32 	%p466, %r478, 0;
	mov.b64 	%rd571, 4;
	mov.u64 	%rd572, %rd7;
	@%p466 bra 	$L__BB0_505;
	ld.local.u8 	%rs460, [%rd1+32];
	and.b16  	%rs461, %rs27, 255;
	setp.eq.s16 	%p467, %rs460, %rs461;
	mov.u64 	%rd570, %rd7;
	@%p467 bra 	$L__BB0_504;
	ld.local.u32 	%r478, [%rd8];
	setp.eq.s32 	%p468, %r478, 0;
	mov.b64 	%rd571, 5;
	mov.u64 	%rd572, %rd8;
	@%p468 bra 	$L__BB0_505;
	ld.local.u8 	%rs462, [%rd1+40];
	and.b16  	%rs463, %rs27, 255;
	setp.eq.s16 	%p469, %rs462, %rs463;
	mov.u64 	%rd570, %rd8;
	@%p469 bra 	$L__BB0_504;
	ld.local.u32 	%r478, [%rd9];
	setp.eq.s32 	%p470, %r478, 0;
	mov.b64 	%rd571, 6;
	mov.u64 	%rd572, %rd9;
	@%p470 bra 	$L__BB0_505;
	ld.local.u8 	%rs464, [%rd1+48];
	and.b16  	%rs465, %rs27, 255;
	setp.eq.s16 	%p471, %rs464, %rs465;
	mov.u64 	%rd570, %rd9;
	@%p471 bra 	$L__BB0_504;
	ld.local.u32 	%r478, [%rd10];
	setp.eq.s32 	%p472, %r478, 0;
	mov.b64 	%rd571, 7;
	mov.u64 	%rd572, %rd10;
	@%p472 bra 	$L__BB0_505;
	ld.local.u8 	%rs466, [%rd1+56];
	and.b16  	%rs467, %rs27, 255;
	setp.eq.s16 	%p473, %rs466, %rs467;
	mov.u64 	%rd570, %rd10;
	@%p473 bra 	$L__BB0_504;
	ld.local.u32 	%r478, [%rd11];
	setp.eq.s32 	%p474, %r478, 0;
	mov.b64 	%rd571, 8;
	mov.u64 	%rd572, %rd11;
	@%p474 bra 	$L__BB0_505;
	ld.local.u8 	%rs468, [%rd1+64];
	and.b16  	%rs469, %rs27, 255;
	setp.eq.s16 	%p475, %rs468, %rs469;
	mov.u64 	%rd570, %rd11;
	@%p475 bra 	$L__BB0_504;
	ld.local.u32 	%r478, [%rd12];
	setp.eq.s32 	%p476, %r478, 0;
	mov.b64 	%rd571, 9;
	mov.u64 	%rd572, %rd12;
	@%p476 bra 	$L__BB0_505;
	ld.local.u8 	%rs470, [%rd1+72];
	and.b16  	%rs471, %rs27, 255;
	setp.eq.s16 	%p477, %rs470, %rs471;
	mov.u64 	%rd570, %rd12;
	@%p477 bra 	$L__BB0_504;
	add.s64 	%rd572, %rd1, 84;
	ld.local.u32 	%r478, [%rd1+84];
	setp.eq.s32 	%p478, %r478, 0;
	mov.b64 	%rd571, 10;
	@%p478 bra 	$L__BB0_505;
	add.s64 	%rd570, %rd1, 84;
	ld.local.u8 	%rs472, [%rd1+80];
	and.b16  	%rs473, %rs27, 255;
	setp.eq.s16 	%p479, %rs472, %rs473;
	@%p479 bra 	$L__BB0_504;
	ld.local.u32 	%r478, [%rd13];
	setp.eq.s32 	%p480, %r478, 0;
	mov.b64 	%rd571, 11;
	mov.u64 	%rd572, %rd13;
	@%p480 bra 	$L__BB0_505;
	ld.local.u8 	%rs474, [%rd1+88];
	and.b16  	%rs475, %rs27, 255;
	setp.eq.s16 	%p481, %rs474, %rs475;
	mov.u64 	%rd570, %rd13;
	@%p481 bra 	$L__BB0_504;
	setp.eq.s32 	%p482, %r247, 0;
	mov.b64 	%rd571, 12;
	mov.u64 	%rd572, %rd14;
	@%p482 bra 	$L__BB0_505;
	and.b16  	%rs476, %rs27, 255;
	setp.eq.s16 	%p483, %rs26, %rs476;
	mov.u32 	%r478, %r247;
	mov.u64 	%rd570, %rd14;
	@%p483 bra 	$L__BB0_504;
	ld.local.u32 	%r478, [%rd15];
	setp.eq.s32 	%p484, %r478, 0;
	mov.b64 	%rd571, 13;
	mov.u64 	%rd572, %rd15;
	@%p484 bra 	$L__BB0_505;
	ld.local.u8 	%rs478, [%rd1+104];
	and.b16  	%rs479, %rs27, 255;
	setp.eq.s16 	%p485, %rs478, %rs479;
	mov.u64 	%rd570, %rd15;
	@%p485 bra 	$L__BB0_504;
	ld.local.u32 	%r478, [%rd16];
	setp.eq.s32 	%p486, %r478, 0;
	mov.b64 	%rd571, 14;
	mov.u64 	%rd572, %rd16;
	@%p486 bra 	$L__BB0_505;
	ld.local.u8 	%rs480, [%rd1+112];
	and.b16  	%rs481, %rs27, 255;
	setp.eq.s16 	%p487, %rs480, %rs481;
	mov.u64 	%rd570, %rd16;
	@%p487 bra 	$L__BB0_504;
	ld.local.u32 	%r478, [%rd17];
	setp.eq.s32 	%p488, %r478, 0;
	mov.b64 	%rd571, 15;
	mov.u64 	%rd572, %rd17;
	@%p488 bra 	$L__BB0_505;
	ld.local.u8 	%rs482, [%rd1+120];
	and.b16  	%rs483, %rs27, 255;
	setp.eq.s16 	%p489, %rs482, %rs483;
	mov.u64 	%rd570, %rd17;
	@%p489 bra 	$L__BB0_504;
	shl.b32 	%r423, %r249, 3;
	cvt.u64.u32 	%rd396, %r423;
	and.b64  	%rd397, %rd396, 120;
	add.s64 	%rd398, %rd1, %rd397;
	ld.local.u32 	%r424, [%rd398+4];
	add.s32 	%r425, %r424, %r248;
	st.local.u32 	[%rd398+4], %r425;
	bra.uni 	$L__BB0_506;
$L__BB0_504:
	add.s32 	%r426, %r478, %r248;
	st.local.u32 	[%rd570], %r426;
	bra.uni 	$L__BB0_506;
$L__BB0_505:
	shl.b64 	%rd399, %rd571, 3;
	add.s64 	%rd400, %rd1, %rd399;
	st.local.u8 	[%rd400], %rs27;
	st.local.u32 	[%rd572], %r248;
$L__BB0_506:
	ld.local.u32 	%r266, [%rd1+108];
	shfl.sync.bfly.b32	%r267|%p490, %r266, %r465, 31, -1;
	ld.local.u8 	%rs28, [%rd1+104];
	cvt.u32.u16 	%r427, %rs28;
	and.b32  	%r428, %r427, 255;
	shfl.sync.bfly.b32	%r268|%p491, %r428, %r465, 31, -1;
	setp.eq.s32 	%p492, %r267, 0;
	@%p492 bra 	$L__BB0_542;
	cvt.u16.u32 	%rs29, %r268;
	ld.local.u32 	%r479, [%rd3];
	setp.eq.s32 	%p493, %r479, 0;
	mov.b64 	%rd574, 0;
	mov.u64 	%rd575, %rd3;
	@%p493 bra 	$L__BB0_541;
	ld.local.u8 	%rs484, [%rd1];
	and.b16  	%rs485, %rs29, 255;
	setp.eq.s16 	%p494, %rs484, %rs485;
	mov.u64 	%rd573, %rd3;
	@%p494 bra 	$L__BB0_540;
	ld.local.u32 	%r479, [%rd4];
	setp.eq.s32 	%p495, %r479, 0;
	mov.b64 	%rd574, 1;
	mov.u64 	%rd575, %rd4;
	@%p495 bra 	$L__BB0_541;
	ld.local.u8 	%rs486, [%rd1+8];
	and.b16  	%rs487, %rs29, 255;
	setp.eq.s16 	%p496, %rs486, %rs487;
	mov.u64 	%rd573, %rd4;
	@%p496 bra 	$L__BB0_540;
	ld.local.u32 	%r479, [%rd5];
	setp.eq.s32 	%p497, %r479, 0;
	mov.b64 	%rd574, 2;
	mov.u64 	%rd575, %rd5;
	@%p497 bra 	$L__BB0_541;
	ld.local.u8 	%rs488, [%rd1+16];
	and.b16  	%rs489, %rs29, 255;
	setp.eq.s16 	%p498, %rs488, %rs489;
	mov.u64 	%rd573, %rd5;
	@%p498 bra 	$L__BB0_540;
	ld.local.u32 	%r479, [%rd6];
	setp.eq.s32 	%p499, %r479, 0;
	mov.b64 	%rd574, 3;
	mov.u64 	%rd575, %rd6;
	@%p499 bra 	$L__BB0_541;
	ld.local.u8 	%rs490, [%rd1+24];
	and.b16  	%rs491, %rs29, 255;
	setp.eq.s16 	%p500, %rs490, %rs491;
	mov.u64 	%rd573, %rd6;
	@%p500 bra 	$L__BB0_540;
	ld.local.u32 	%r479, [%rd7];
	setp.eq.s32 	%p501, %r479, 0;
	mov.b64 	%rd574, 4;
	mov.u64 	%rd575, %rd7;
	@%p501 bra 	$L__BB0_541;
	ld.local.u8 	%rs492, [%rd1+32];
	and.b16  	%rs493, %rs29, 255;
	setp.eq.s16 	%p502, %rs492, %rs493;
	mov.u64 	%rd573, %rd7;
	@%p502 bra 	$L__BB0_540;
	ld.local.u32 	%r479, [%rd8];
	setp.eq.s32 	%p503, %r479, 0;
	mov.b64 	%rd574, 5;
	mov.u64 	%rd575, %rd8;
	@%p503 bra 	$L__BB0_541;
	ld.local.u8 	%rs494, [%rd1+40];
	and.b16  	%rs495, %rs29, 255;
	setp.eq.s16 	%p504, %rs494, %rs495;
	mov.u64 	%rd573, %rd8;
	@%p504 bra 	$L__BB0_540;
	ld.local.u32 	%r479, [%rd9];
	setp.eq.s32 	%p505, %r479, 0;
	mov.b64 	%rd574, 6;
	mov.u64 	%rd575, %rd9;
	@%p505 bra 	$L__BB0_541;
	ld.local.u8 	%rs496, [%rd1+48];
	and.b16  	%rs497, %rs29, 255;
	setp.eq.s16 	%p506, %rs496, %rs497;
	mov.u64 	%rd573, %rd9;
	@%p506 bra 	$L__BB0_540;
	ld.local.u32 	%r479, [%rd10];
	setp.eq.s32 	%p507, %r479, 0;
	mov.b64 	%rd574, 7;
	mov.u64 	%rd575, %rd10;
	@%p507 bra 	$L__BB0_541;
	ld.local.u8 	%rs498, [%rd1+56];
	and.b16  	%rs499, %rs29, 255;
	setp.eq.s16 	%p508, %rs498, %rs499;
	mov.u64 	%rd573, %rd10;
	@%p508 bra 	$L__BB0_540;
	ld.local.u32 	%r479, [%rd11];
	setp.eq.s32 	%p509, %r479, 0;
	mov.b64 	%rd574, 8;
	mov.u64 	%rd575, %rd11;
	@%p509 bra 	$L__BB0_541;
	ld.local.u8 	%rs500, [%rd1+64];
	and.b16  	%rs501, %rs29, 255;
	setp.eq.s16 	%p510, %rs500, %rs501;
	mov.u64 	%rd573, %rd11;
	@%p510 bra 	$L__BB0_540;
	ld.local.u32 	%r479, [%rd12];
	setp.eq.s32 	%p511, %r479, 0;
	mov.b64 	%rd574, 9;
	mov.u64 	%rd575, %rd12;
	@%p511 bra 	$L__BB0_541;
	ld.local.u8 	%rs502, [%rd1+72];
	and.b16  	%rs503, %rs29, 255;
	setp.eq.s16 	%p512, %rs502, %rs503;
	mov.u64 	%rd573, %rd12;
	@%p512 bra 	$L__BB0_540;
	add.s64 	%rd575, %rd1, 84;
	ld.local.u32 	%r479, [%rd1+84];
	setp.eq.s32 	%p513, %r479, 0;
	mov.b64 	%rd574, 10;
	@%p513 bra 	$L__BB0_541;
	add.s64 	%rd573, %rd1, 84;
	ld.local.u8 	%rs504, [%rd1+80];
	and.b16  	%rs505, %rs29, 255;
	setp.eq.s16 	%p514, %rs504, %rs505;
	@%p514 bra 	$L__BB0_540;
	ld.local.u32 	%r479, [%rd13];
	setp.eq.s32 	%p515, %r479, 0;
	mov.b64 	%rd574, 11;
	mov.u64 	%rd575, %rd13;
	@%p515 bra 	$L__BB0_541;
	ld.local.u8 	%rs506, [%rd1+88];
	and.b16  	%rs507, %rs29, 255;
	setp.eq.s16 	%p516, %rs506, %rs507;
	mov.u64 	%rd573, %rd13;
	@%p516 bra 	$L__BB0_540;
	ld.local.u32 	%r479, [%rd14];
	setp.eq.s32 	%p517, %r479, 0;
	mov.b64 	%rd574, 12;
	mov.u64 	%rd575, %rd14;
	@%p517 bra 	$L__BB0_541;
	ld.local.u8 	%rs508, [%rd1+96];
	and.b16  	%rs509, %rs29, 255;
	setp.eq.s16 	%p518, %rs508, %rs509;
	mov.u64 	%rd573, %rd14;
	@%p518 bra 	$L__BB0_540;
	setp.eq.s32 	%p519, %r266, 0;
	mov.b64 	%rd574, 13;
	mov.u64 	%rd575, %rd15;
	@%p519 bra 	$L__BB0_541;
	and.b16  	%rs510, %rs29, 255;
	setp.eq.s16 	%p520, %rs28, %rs510;
	mov.u32 	%r479, %r266;
	mov.u64 	%rd573, %rd15;
	@%p520 bra 	$L__BB0_540;
	ld.local.u32 	%r479, [%rd16];
	setp.eq.s32 	%p521, %r479, 0;
	mov.b64 	%rd574, 14;
	mov.u64 	%rd575, %rd16;
	@%p521 bra 	$L__BB0_541;
	ld.local.u8 	%rs512, [%rd1+112];
	and.b16  	%rs513, %rs29, 255;
	setp.eq.s16 	%p522, %rs512, %rs513;
	mov.u64 	%rd573, %rd16;
	@%p522 bra 	$L__BB0_540;
	ld.local.u32 	%r479, [%rd17];
	setp.eq.s32 	%p523, %r479, 0;
	mov.b64 	%rd574, 15;
	mov.u64 	%rd575, %rd17;
	@%p523 bra 	$L__BB0_541;
	ld.local.u8 	%rs514, [%rd1+120];
	and.b16  	%rs515, %rs29, 255;
	setp.eq.s16 	%p524, %rs514, %rs515;
	mov.u64 	%rd573, %rd17;
	@%p524 bra 	$L__BB0_540;
	shl.b32 	%r429, %r268, 3;
	cvt.u64.u32 	%rd417, %r429;
	and.b64  	%rd418, %rd417, 120;
	add.s64 	%rd419, %rd1, %rd418;
	ld.local.u32 	%r430, [%rd419+4];
	add.s32 	%r431, %r430, %r267;
	st.local.u32 	[%rd419+4], %r431;
	bra.uni 	$L__BB0_542;
$L__BB0_540:
	add.s32 	%r432, %r479, %r267;
	st.local.u32 	[%rd573], %r432;
	bra.uni 	$L__BB0_542;
$L__BB0_541:
	shl.b64 	%rd420, %rd574, 3;
	add.s64 	%rd421, %rd1, %rd420;
	st.local.u8 	[%rd421], %rs29;
	st.local.u32 	[%rd575], %r267;
$L__BB0_542:
	ld.local.u32 	%r285, [%rd1+116];
	shfl.sync.bfly.b32	%r286|%p525, %r285, %r465, 31, -1;
	ld.local.u8 	%rs30, [%rd1+112];
	cvt.u32.u16 	%r433, %rs30;
	and.b32  	%r434, %r433, 255;
	shfl.sync.bfly.b32	%r287|%p526, %r434, %r465, 31, -1;
	setp.eq.s32 	%p527, %r286, 0;
	@%p527 bra 	$L__BB0_578;
	cvt.u16.u32 	%rs31, %r287;
	ld.local.u32 	%r480, [%rd3];
	setp.eq.s32 	%p528, %r480, 0;
	mov.b64 	%rd577, 0;
	mov.u64 	%rd578, %rd3;
	@%p528 bra 	$L__BB0_577;
	ld.local.u8 	%rs516, [%rd1];
	and.b16  	%rs517, %rs31, 255;
	setp.eq.s16 	%p529, %rs516, %rs517;
	mov.u64 	%rd576, %rd3;
	@%p529 bra 	$L__BB0_576;
	ld.local.u32 	%r480, [%rd4];
	setp.eq.s32 	%p530, %r480, 0;
	mov.b64 	%rd577, 1;
	mov.u64 	%rd578, %rd4;
	@%p530 bra 	$L__BB0_577;
	ld.local.u8 	%rs518, [%rd1+8];
	and.b16  	%rs519, %rs31, 255;
	setp.eq.s16 	%p531, %rs518, %rs519;
	mov.u64 	%rd576, %rd4;
	@%p531 bra 	$L__BB0_576;
	ld.local.u32 	%r480, [%rd5];
	setp.eq.s32 	%p532, %r480, 0;
	mov.b64 	%rd577, 2;
	mov.u64 	%rd578, %rd5;
	@%p532 bra 	$L__BB0_577;
	ld.local.u8 	%rs520, [%rd1+16];
	and.b16  	%rs521, %rs31, 255;
	setp.eq.s16 	%p533, %rs520, %rs521;
	mov.u64 	%rd576, %rd5;
	@%p533 bra 	$L__BB0_576;
	ld.local.u32 	%r480, [%rd6];
	setp.eq.s32 	%p534, %r480, 0;
	mov.b64 	%rd577, 3;
	mov.u64 	%rd578, %rd6;
	@%p534 bra 	$L__BB0_577;
	ld.local.u8 	%rs522, [%rd1+24];
	and.b16  	%rs523, %rs31, 255;
	setp.eq.s16 	%p535, %rs522, %rs523;
	mov.u64 	%rd576, %rd6;
	@%p535 bra 	$L__BB0_576;
	ld.local.u32 	%r480, [%rd7];
	setp.eq.s32 	%p536, %r480, 0;
	mov.b64 	%rd577, 4;
	mov.u64 	%rd578, %rd7;
	@%p536 bra 	$L__BB0_577;
	ld.local.u8 	%rs524, [%rd1+32];
	and.b16  	%rs525, %rs31, 255;
	setp.eq.s16 	%p537, %rs524, %rs525;
	mov.u64 	%rd576, %rd7;
	@%p537 bra 	$L__BB0_576;
	ld.local.u32 	%r480, [%rd8];
	setp.eq.s32 	%p538, %r480, 0;
	mov.b64 	%rd577, 5;
	mov.u64 	%rd578, %rd8;
	@%p538 bra 	$L__BB0_577;
	ld.local.u8 	%rs526, [%rd1+40];
	and.b16  	%rs527, %rs31, 255;
	setp.eq.s16 	%p539, %rs526, %rs527;
	mov.u64 	%rd576, %rd8;
	@%p539 bra 	$L__BB0_576;
	ld.local.u32 	%r480, [%rd9];
	setp.eq.s32 	%p540, %r480, 0;
	mov.b64 	%rd577, 6;
	mov.u64 	%rd578, %rd9;
	@%p540 bra 	$L__BB0_577;
	ld.local.u8 	%rs528, [%rd1+48];
	and.b16  	%rs529, %rs31, 255;
	setp.eq.s16 	%p541, %rs528, %rs529;
	mov.u64 	%rd576, %rd9;
	@%p541 bra 	$L__BB0_576;
	ld.local.u32 	%r480, [%rd10];
	setp.eq.s32 	%p542, %r480, 0;
	mov.b64 	%rd577, 7;
	mov.u64 	%rd578, %rd10;
	@%p542 bra 	$L__BB0_577;
	ld.local.u8 	%rs530, [%rd1+56];
	and.b16  	%rs531, %rs31, 255;
	setp.eq.s16 	%p543, %rs530, %rs531;
	mov.u64 	%rd576, %rd10;
	@%p543 bra 	$L__BB0_576;
	ld.local.u32 	%r480, [%rd11];
	setp.eq.s32 	%p544, %r480, 0;
	mov.b64 	%rd577, 8;
	mov.u64 	%rd578, %rd11;
	@%p544 bra 	$L__BB0_577;
	ld.local.u8 	%rs532, [%rd1+64];
	and.b16  	%rs533, %rs31, 255;
	setp.eq.s16 	%p545, %rs532, %rs533;
	mov.u64 	%rd576, %rd11;
	@%p545 bra 	$L__BB0_576;
	ld.local.u32 	%r480, [%rd12];
	setp.eq.s32 	%p546, %r480, 0;
	mov.b64 	%rd577, 9;
	mov.u64 	%rd578, %rd12;
	@%p546 bra 	$L__BB0_577;
	ld.local.u8 	%rs534, [%rd1+72];
	and.b16  	%rs535, %rs31, 255;
	setp.eq.s16 	%p547, %rs534, %rs535;
	mov.u64 	%rd576, %rd12;
	@%p547 bra 	$L__BB0_576;
	add.s64 	%rd578, %rd1, 84;
	ld.local.u32 	%r480, [%rd1+84];
	setp.eq.s32 	%p548, %r480, 0;
	mov.b64 	%rd577, 10;
	@%p548 bra 	$L__BB0_577;
	add.s64 	%rd576, %rd1, 84;
	ld.local.u8 	%rs536, [%rd1+80];
	and.b16  	%rs537, %rs31, 255;
	setp.eq.s16 	%p549, %rs536, %rs537;
	@%p549 bra 	$L__BB0_576;
	ld.local.u32 	%r480, [%rd13];
	setp.eq.s32 	%p550, %r480, 0;
	mov.b64 	%rd577, 11;
	mov.u64 	%rd578, %rd13;
	@%p550 bra 	$L__BB0_577;
	ld.local.u8 	%rs538, [%rd1+88];
	and.b16  	%rs539, %rs31, 255;
	setp.eq.s16 	%p551, %rs538, %rs539;
	mov.u64 	%rd576, %rd13;
	@%p551 bra 	$L__BB0_576;
	ld.local.u32 	%r480, [%rd14];
	setp.eq.s32 	%p552, %r480, 0;
	mov.b64 	%rd577, 12;
	mov.u64 	%rd578, %rd14;
	@%p552 bra 	$L__BB0_577;
	ld.local.u8 	%rs540, [%rd1+96];
	and.b16  	%rs541, %rs31, 255;
	setp.eq.s16 	%p553, %rs540, %rs541;
	mov.u64 	%rd576, %rd14;
	@%p553 bra 	$L__BB0_576;
	ld.local.u32 	%r480, [%rd15];
	setp.eq.s32 	%p554, %r480, 0;
	mov.b64 	%rd577, 13;
	mov.u64 	%rd578, %rd15;
	@%p554 bra 	$L__BB0_577;
	ld.local.u8 	%rs542, [%rd1+104];
	and.b16  	%rs543, %rs31, 255;
	setp.eq.s16 	%p555, %rs542, %rs543;
	mov.u64 	%rd576, %rd15;
	@%p555 bra 	$L__BB0_576;
	setp.eq.s32 	%p556, %r285, 0;
	mov.b64 	%rd577, 14;
	mov.u64 	%rd578, %rd16;
	@%p556 bra 	$L__BB0_577;
	and.b16  	%rs544, %rs31, 255;
	setp.eq.s16 	%p557, %rs30, %rs544;
	mov.u32 	%r480, %r285;
	mov.u64 	%rd576, %rd16;
	@%p557 bra 	$L__BB0_576;
	ld.local.u32 	%r480, [%rd17];
	setp.eq.s32 	%p558, %r480, 0;
	mov.b64 	%rd577, 15;
	mov.u64 	%rd578, %rd17;
	@%p558 bra 	$L__BB0_577;
	ld.local.u8 	%rs546, [%rd1+120];
	and.b16  	%rs547, %rs31, 255;
	setp.eq.s16 	%p559, %rs546, %rs547;
	mov.u64 	%rd576, %rd17;
	@%p559 bra 	$L__BB0_576;
	shl.b32 	%r435, %r287, 3;
	cvt.u64.u32 	%rd438, %r435;
	and.b64  	%rd439, %rd438, 120;
	add.s64 	%rd440, %rd1, %rd439;
	ld.local.u32 	%r436, [%rd440+4];
	add.s32 	%r437, %r436, %r286;
	st.local.u32 	[%rd440+4], %r437;
	bra.uni 	$L__BB0_578;
$L__BB0_576:
	add.s32 	%r438, %r480, %r286;
	st.local.u32 	[%rd576], %r438;
	bra.uni 	$L__BB0_578;
$L__BB0_577:
	shl.b64 	%rd441, %rd577, 3;
	add.s64 	%rd442, %rd1, %rd441;
	st.local.u8 	[%rd442], %rs31;
	st.local.u32 	[%rd578], %r286;
$L__BB0_578:
	ld.local.u32 	%r304, [%rd1+124];
	shfl.sync.bfly.b32	%r305|%p560, %r304, %r465, 31, -1;
	ld.local.u8 	%rs32, [%rd1+120];
	cvt.u32.u16 	%r439, %rs32;
	and.b32  	%r440, %r439, 255;
	shfl.sync.bfly.b32	%r306|%p561, %r440, %r465, 31, -1;
	setp.eq.s32 	%p562, %r305, 0;
	@%p562 bra 	$L__BB0_614;
	cvt.u16.u32 	%rs33, %r306;
	ld.local.u32 	%r481, [%rd3];
	setp.eq.s32 	%p563, %r481, 0;
	mov.b64 	%rd580, 0;
	mov.u64 	%rd581, %rd3;
	@%p563 bra 	$L__BB0_613;
	ld.local.u8 	%rs548, [%rd1];
	and.b16  	%rs549, %rs33, 255;
	setp.eq.s16 	%p564, %rs548, %rs549;
	mov.u64 	%rd579, %rd3;
	@%p564 bra 	$L__BB0_612;
	ld.local.u32 	%r481, [%rd4];
	setp.eq.s32 	%p565, %r481, 0;
	mov.b64 	%rd580, 1;
	mov.u64 	%rd581, %rd4;
	@%p565 bra 	$L__BB0_613;
	ld.local.u8 	%rs550, [%rd1+8];
	and.b16  	%rs551, %rs33, 255;
	setp.eq.s16 	%p566, %rs550, %rs551;
	mov.u64 	%rd579, %rd4;
	@%p566 bra 	$L__BB0_612;
	ld.local.u32 	%r481, [%rd5];
	setp.eq.s32 	%p567, %r481, 0;
	mov.b64 	%rd580, 2;
	mov.u64 	%rd581, %rd5;
	@%p567 bra 	$L__BB0_613;
	ld.local.u8 	%rs552, [%rd1+16];
	and.b16  	%rs553, %rs33, 255;
	setp.eq.s16 	%p568, %rs552, %rs553;
	mov.u64 	%rd579, %rd5;
	@%p568 bra 	$L__BB0_612;
	ld.local.u32 	%r481, [%rd6];
	setp.eq.s32 	%p569, %r481, 0;
	mov.b64 	%rd580, 3;
	mov.u64 	%rd581, %rd6;
	@%p569 bra 	$L__BB0_613;
	ld.local.u8 	%rs554, [%rd1+24];
	and.b16  	%rs555, %rs33, 255;
	setp.eq.s16 	%p570, %rs554, %rs555;
	mov.u64 	%rd579, %rd6;
	@%p570 bra 	$L__BB0_612;
	ld.local.u32 	%r481, [%rd7];
	setp.eq.s32 	%p571, %r481, 0;
	mov.b64 	%rd580, 4;
	mov.u64 	%rd581, %rd7;
	@%p571 bra 	$L__BB0_613;
	ld.local.u8 	%rs556, [%rd1+32];
	and.b16  	%rs557, %rs33, 255;
	setp.eq.s16 	%p572, %rs556, %rs557;
	mov.u64 	%rd579, %rd7;
	@%p572 bra 	$L__BB0_612;
	ld.local.u32 	%r481, [%rd8];
	setp.eq.s32 	%p573, %r481, 0;
	mov.b64 	%rd580, 5;
	mov.u64 	%rd581, %rd8;
	@%p573 bra 	$L__BB0_613;
	ld.local.u8 	%rs558, [%rd1+40];
	and.b16  	%rs559, %rs33, 255;
	setp.eq.s16 	%p574, %rs558, %rs559;
	mov.u64 	%rd579, %rd8;
	@%p574 bra 	$L__BB0_612;
	ld.local.u32 	%r481, [%rd9];
	setp.eq.s32 	%p575, %r481, 0;
	mov.b64 	%rd580, 6;
	mov.u64 	%rd581, %rd9;
	@%p575 bra 	$L__BB0_613;
	ld.local.u8 	%rs560, [%rd1+48];
	and.b16  	%rs561, %rs33, 255;
	setp.eq.s16 	%p576, %rs560, %rs561;
	mov.u64 	%rd579, %rd9;
	@%p576 bra 	$L__BB0_612;
	ld.local.u32 	%r481, [%rd10];
	setp.eq.s32 	%p577, %r481, 0;
	mov.b64 	%rd580, 7;
	mov.u64 	%rd581, %rd10;
	@%p577 bra 	$L__BB0_613;
	ld.local.u8 	%rs562, [%rd1+56];
	and.b16  	%rs563, %rs33, 255;
	setp.eq.s16 	%p578, %rs562, %rs563;
	mov.u64 	%rd579, %rd10;
	@%p578 bra 	$L__BB0_612;
	ld.local.u32 	%r481, [%rd11];
	setp.eq.s32 	%p579, %r481, 0;
	mov.b64 	%rd580, 8;
	mov.u64 	%rd581, %rd11;
	@%p579 bra 	$L__BB0_613;
	ld.local.u8 	%rs564, [%rd1+64];
	and.b16  	%rs565, %rs33, 255;
	setp.eq.s16 	%p580, %rs564, %rs565;
	mov.u64 	%rd579, %rd11;
	@%p580 bra 	$L__BB0_612;
	ld.local.u32 	%r481, [%rd12];
	setp.eq.s32 	%p581, %r481, 0;
	mov.b64 	%rd580, 9;
	mov.u64 	%rd581, %rd12;
	@%p581 bra 	$L__BB0_613;
	ld.local.u8 	%rs566, [%rd1+72];
	and.b16  	%rs567, %rs33, 255;
	setp.eq.s16 	%p582, %rs566, %rs567;
	mov.u64 	%rd579, %rd12;
	@%p582 bra 	$L__BB0_612;
	add.s64 	%rd581, %rd1, 84;
	ld.local.u32 	%r481, [%rd1+84];
	setp.eq.s32 	%p583, %r481, 0;
	mov.b64 	%rd580, 10;
	@%p583 bra 	$L__BB0_613;
	add.s64 	%rd579, %rd1, 84;
	ld.local.u8 	%rs568, [%rd1+80];
	and.b16  	%rs569, %rs33, 255;
	setp.eq.s16 	%p584, %rs568, %rs569;
	@%p584 bra 	$L__BB0_612;
	ld.local.u32 	%r481, [%rd13];
	setp.eq.s32 	%p585, %r481, 0;
	mov.b64 	%rd580, 11;
	mov.u64 	%rd581, %rd13;
	@%p585 bra 	$L__BB0_613;
	ld.local.u8 	%rs570, [%rd1+88];
	and.b16  	%rs571, %rs33, 255;
	setp.eq.s16 	%p586, %rs570, %rs571;
	mov.u64 	%rd579, %rd13;
	@%p586 bra 	$L__BB0_612;
	ld.local.u32 	%r481, [%rd14];
	setp.eq.s32 	%p587, %r481, 0;
	mov.b64 	%rd580, 12;
	mov.u64 	%rd581, %rd14;
	@%p587 bra 	$L__BB0_613;
	ld.local.u8 	%rs572, [%rd1+96];
	and.b16  	%rs573, %rs33, 255;
	setp.eq.s16 	%p588, %rs572, %rs573;
	mov.u64 	%rd579, %rd14;
	@%p588 bra 	$L__BB0_612;
	ld.local.u32 	%r481, [%rd15];
	setp.eq.s32 	%p589, %r481, 0;
	mov.b64 	%rd580, 13;
	mov.u64 	%rd581, %rd15;
	@%p589 bra 	$L__BB0_613;
	ld.local.u8 	%rs574, [%rd1+104];
	and.b16  	%rs575, %rs33, 255;
	setp.eq.s16 	%p590, %rs574, %rs575;
	mov.u64 	%rd579, %rd15;
	@%p590 bra 	$L__BB0_612;
	ld.local.u32 	%r481, [%rd16];
	setp.eq.s32 	%p591, %r481, 0;
	mov.b64 	%rd580, 14;
	mov.u64 	%rd581, %rd16;
	@%p591 bra 	$L__BB0_613;
	ld.local.u8 	%rs576, [%rd1+112];
	and.b16  	%rs577, %rs33, 255;
	setp.eq.s16 	%p592, %rs576, %rs577;
	mov.u64 	%rd579, %rd16;
	@%p592 bra 	$L__BB0_612;
	setp.eq.s32 	%p593, %r304, 0;
	mov.b64 	%rd580, 15;
	mov.u64 	%rd581, %rd17;
	@%p593 bra 	$L__BB0_613;
	and.b16  	%rs578, %rs33, 255;
	setp.eq.s16 	%p594, %rs32, %rs578;
	mov.u32 	%r481, %r304;
	mov.u64 	%rd579, %rd17;
	@%p594 bra 	$L__BB0_612;
	shl.b32 	%r441, %r306, 3;
	cvt.u64.u32 	%rd459, %r441;
	and.b64  	%rd460, %rd459, 120;
	add.s64 	%rd461, %rd1, %rd460;
	ld.local.u32 	%r442, [%rd461+4];
	add.s32 	%r443, %r442, %r305;
	st.local.u32 	[%rd461+4], %r443;
	bra.uni 	$L__BB0_614;
$L__BB0_612:
	add.s32 	%r444, %r481, %r305;
	st.local.u32 	[%rd579], %r444;
	bra.uni 	$L__BB0_614;
$L__BB0_613:
	shl.b64 	%rd462, %rd580, 3;
	add.s64 	%rd463, %rd1, %rd462;
	st.local.u8 	[%rd463], %rs33;
	st.local.u32 	[%rd581], %r305;
$L__BB0_614:
	shl.b32 	%r465, %r465, 1;
	setp.lt.s32 	%p595, %r465, 32;
	@%p595 bra 	$L__BB0_2;
	mov.u32 	%r445, %tid.x;
	and.b32  	%r446, %r445, 31;
	setp.ne.s32 	%p596, %r446, 0;
	@%p596 bra 	$L__BB0_648;
	ld.param.u64 	%rd529, [compute_histograms_warp_kernel_param_2];
	cvta.to.global.u64 	%rd93, %rd529;
	mov.u32 	%r447, %ctaid.x;
	mul.wide.u32 	%rd94, %r447, 256;
	ld.local.u32 	%r324, [%rd3];
	setp.eq.s32 	%p597, %r324, 0;
	@%p597 bra 	$L__BB0_618;
	ld.local.u8 	%rd464, [%rd1];
	add.s64 	%rd465, %rd94, %rd464;
	shl.b64 	%rd466, %rd465, 2;
	add.s64 	%rd467, %rd93, %rd466;
	atom.global.add.u32 	%r448, [%rd467], %r324;
$L__BB0_618:
	ld.local.u32 	%r325, [%rd4];
	setp.eq.s32 	%p598, %r325, 0;
	@%p598 bra 	$L__BB0_620;
	ld.local.u8 	%rd468, [%rd1+8];
	add.s64 	%rd469, %rd94, %rd468;
	shl.b64 	%rd470, %rd469, 2;
	add.s64 	%rd471, %rd93, %rd470;
	atom.global.add.u32 	%r449, [%rd471], %r325;
$L__BB0_620:
	ld.local.u32 	%r326, [%rd5];
	setp.eq.s32 	%p599, %r326, 0;
	@%p599 bra 	$L__BB0_622;
	ld.local.u8 	%rd472, [%rd1+16];
	add.s64 	%rd473, %rd94, %rd472;
	shl.b64 	%rd474, %rd473, 2;
	add.s64 	%rd475, %rd93, %rd474;
	atom.global.add.u32 	%r450, [%rd475], %r326;
$L__BB0_622:
	ld.local.u32 	%r327, [%rd6];
	setp.eq.s32 	%p600, %r327, 0;
	@%p600 bra 	$L__BB0_624;
	ld.local.u8 	%rd476, [%rd1+24];
	add.s64 	%rd477, %rd94, %rd476;
	shl.b64 	%rd478, %rd477, 2;
	add.s64 	%rd479, %rd93, %rd478;
	atom.global.add.u32 	%r451, [%rd479], %r327;
$L__BB0_624:
	ld.local.u32 	%r328, [%rd7];
	setp.eq.s32 	%p601, %r328, 0;
	@%p601 bra 	$L__BB0_626;
	ld.local.u8 	%rd480, [%rd1+32];
	add.s64 	%rd481, %rd94, %rd480;
	shl.b64 	%rd482, %rd481, 2;
	add.s64 	%rd483, %rd93, %rd482;
	atom.global.add.u32 	%r452, [%rd483], %r328;
$L__BB0_626:
	ld.local.u32 	%r329, [%rd8];
	setp.eq.s32 	%p602, %r329, 0;
	@%p602 bra 	$L__BB0_628;
	ld.local.u8 	%rd484, [%rd1+40];
	add.s64 	%rd485, %rd94, %rd484;
	shl.b64 	%rd486, %rd485, 2;
	add.s64 	%rd487, %rd93, %rd486;
	atom.global.add.u32 	%r453, [%rd487], %r329;
$L__BB0_628:
	ld.local.u32 	%r330, [%rd9];
	setp.eq.s32 	%p603, %r330, 0;
	@%p603 bra 	$L__BB0_630;
	ld.local.u8 	%rd488, [%rd1+48];
	add.s64 	%rd489, %rd94, %rd488;
	shl.b64 	%rd490, %rd489, 2;
	add.s64 	%rd491, %rd93, %rd490;
	atom.global.add.u32 	%r454, [%rd491], %r330;
$L__BB0_630:
	ld.local.u32 	%r331, [%rd10];
	setp.eq.s32 	%p604, %r331, 0;
	@%p604 bra 	$L__BB0_632;
	ld.local.u8 	%rd492, [%rd1+56];
	add.s64 	%rd493, %rd94, %rd492;
	shl.b64 	%rd494, %rd493, 2;
	add.s64 	%rd495, %rd93, %rd494;
	atom.global.add.u32 	%r455, [%rd495], %r331;
$L__BB0_632:
	ld.local.u32 	%r332, [%rd11];
	setp.eq.s32 	%p605, %r332, 0;
	@%p605 bra 	$L__BB0_634;
	ld.local.u8 	%rd496, [%rd1+64];
	add.s64 	%rd497, %rd94, %rd496;
	shl.b64 	%rd498, %rd497, 2;
	add.s64 	%rd499, %rd93, %rd498;
	atom.global.add.u32 	%r456, [%rd499], %r332;
$L__BB0_634:
	ld.local.u32 	%r333, [%rd12];
	setp.eq.s32 	%p606, %r333, 0;
	@%p606 bra 	$L__BB0_636;
	ld.local.u8 	%rd500, [%rd1+72];
	add.s64 	%rd501, %rd94, %rd500;
	shl.b64 	%rd502, %rd501, 2;
	add.s64 	%rd503, %rd93, %rd502;
	atom.global.add.u32 	%r457, [%rd503], %r333;
$L__BB0_636:
	ld.local.u32 	%r334, [%rd1+84];
	setp.eq.s32 	%p607, %r334, 0;
	@%p607 bra 	$L__BB0_638;
	ld.local.u8 	%rd504, [%rd1+80];
	add.s64 	%rd505, %rd94, %rd504;
	shl.b64 	%rd506, %rd505, 2;
	add.s64 	%rd507, %rd93, %rd506;
	atom.global.add.u32 	%r458, [%rd507], %r334;
$L__BB0_638:
	ld.local.u32 	%r335, [%rd13];
	setp.eq.s32 	%p608, %r335, 0;
	@%p608 bra 	$L__BB0_640;
	ld.local.u8 	%rd508, [%rd1+88];
	add.s64 	%rd509, %rd94, %rd508;
	shl.b64 	%rd510, %rd509, 2;
	add.s64 	%rd511, %rd93, %rd510;
	atom.global.add.u32 	%r459, [%rd511], %r335;
$L__BB0_640:
	ld.local.u32 	%r336, [%rd14];
	setp.eq.s32 	%p609, %r336, 0;
	@%p609 bra 	$L__BB0_642;
	ld.local.u8 	%rd512, [%rd1+96];
	add.s64 	%rd513, %rd94, %rd512;
	shl.b64 	%rd514, %rd513, 2;
	add.s64 	%rd515, %rd93, %rd514;
	atom.global.add.u32 	%r460, [%rd515], %r336;
$L__BB0_642:
	ld.local.u32 	%r337, [%rd15];
	setp.eq.s32 	%p610, %r337, 0;
	@%p610 bra 	$L__BB0_644;
	ld.local.u8 	%rd516, [%rd1+104];
	add.s64 	%rd517, %rd94, %rd516;
	shl.b64 	%rd518, %rd517, 2;
	add.s64 	%rd519, %rd93, %rd518;
	atom.global.add.u32 	%r461, [%rd519], %r337;
$L__BB0_644:
	ld.local.u32 	%r338, [%rd16];
	setp.eq.s32 	%p611, %r338, 0;
	@%p611 bra 	$L__BB0_646;
	ld.local.u8 	%rd520, [%rd1+112];
	add.s64 	%rd521, %rd94, %rd520;
	shl.b64 	%rd522, %rd521, 2;
	add.s64 	%rd523, %rd93, %rd522;
	atom.global.add.u32 	%r462, [%rd523], %r338;
$L__BB0_646:
	ld.local.u32 	%r339, [%rd17];
	setp.eq.s32 	%p612, %r339, 0;
	@%p612 bra 	$L__BB0_648;
	ld.local.u8 	%rd524, [%rd1+120];
	add.s64 	%rd525, %rd94, %rd524;
	shl.b64 	%rd526, %rd525, 2;
	add.s64 	%rd527, %rd93, %rd526;
	atom.global.add.u32 	%r463, [%rd527], %r339;
$L__BB0_648:
	ret;

}


// ===== COMPILED SASS (sm_100) =====

	.target	sm_100

	.elftype	@"ET_EXEC"


//--------------------- .note.nv.tkinfo           --------------------------
	.section	.note.nv.tkinfo,"",@"SHT_NOTE"
	.sectionflags	@"SHF_NOTE_NV_TKINFO"
	.tkinfo
        /*0018*/ 	.word	0x00000002
        /*0030*/ 	.string	""
        /*0030*/ 	.string	"ptxas"
        /*0030*/ 	.string	"Cuda compilation tools, release 13.0, V13.0.88"
        /*0030*/ 	.string	"Build cuda_13.0.r13.0/compiler.36424714_0"
        /*0030*/ 	.string	"-arch sm_100 -m 64 "



//--------------------- .note.nv.cuinfo           --------------------------
	.section	.note.nv.cuinfo,"",@"SHT_NOTE"
	.sectionflags	@"SHF_NOTE_NV_CUINFO"
        /*0018*/ 	.short	0x0002
        /*001a*/ 	.short	0x0064
        /*001c*/ 	.short	0x0082
	.zero		2


//--------------------- .nv.info                  --------------------------
	.section	.nv.info,"",@"SHT_CUDA_INFO"
	.align	4


	//----- nvinfo : EIATTR_REGCOUNT
	.align		4
        /*0000*/ 	.byte	0x04, 0x2f
        /*0002*/ 	.short	(.L_1 - .L_0)
	.align		4
.L_0:
        /*0004*/ 	.word	index@(compute_histograms_warp_kernel)
        /*0008*/ 	.word	0x0000001e


	//----- nvinfo : EIATTR_FRAME_SIZE
	.align		4
.L_1:
        /*000c*/ 	.byte	0x04, 0x11
        /*000e*/ 	.short	(.L_3 - .L_2)
	.align		4
.L_2:
        /*0010*/ 	.word	index@(compute_histograms_warp_kernel)
        /*0014*/ 	.word	0x00000080


	//----- nvinfo : EIATTR_MIN_STACK_SIZE
	.align		4
.L_3:
        /*0018*/ 	.byte	0x04, 0x12
        /*001a*/ 	.short	(.L_5 - .L_4)
	.align		4
.L_4:
        /*001c*/ 	.word	index@(compute_histograms_warp_kernel)
        /*0020*/ 	.word	0x00000080
.L_5:


//--------------------- .nv.compat                --------------------------
	.section	.nv.compat,"",@"SHT_CUDA_COMPAT_INFO"
	.align	4
        /*0000*/ 	.byte	0x02, 0x09, 0x00, 0x00, 0x02, 0x02, 0x01, 0x00, 0x02, 0x05, 0x05, 0x00, 0x03, 0x07, 0x01, 0x01
        /*0010*/ 	.byte	0x02, 0x03, 0x00, 0x00, 0x02, 0x06, 0x01, 0x00, 0x04, 0x0b, 0x08, 0x00, 0x09, 0x00, 0x00, 0x00
        /*0020*/ 	.byte	0x00, 0x00, 0x00, 0x00


//--------------------- .nv.info.compute_histograms_warp_kernel --------------------------
	.section	.nv.info.compute_histograms_warp_kernel,"",@"SHT_CUDA_INFO"
	.sectionflags	@""
	.align	4


	//----- nvinfo : EIATTR_CUDA_API_VERSION
	.align		4
        /*0000*/ 	.byte	0x04, 0x37
        /*0002*/ 	.short	(.L_7 - .L_6)
.L_6:
        /*0004*/ 	.word	0x00000082


	//----- nvinfo : EIATTR_KPARAM_INFO
	.align		4
.L_7:
        /*0008*/ 	.byte	0x04, 0x17
        /*000a*/ 	.short	(.L_9 - .L_8)
.L_8:
        /*000c*/ 	.word	0x00000000
        /*0010*/ 	.short	0x0003
        /*0012*/ 	.short	0x0018
        /*0014*/ 	.byte	0x00, 0xf0, 0x21, 0x00


	//----- nvinfo : EIATTR_KPARAM_INFO
	.align		4
.L_9:
        /*0018*/ 	.byte	0x04, 0x17
        /*001a*/ 	.short	(.L_11 - .L_10)
.L_10:
        /*001c*/ 	.word	0x00000000
        /*0020*/ 	.short	0x0002
        /*0022*/ 	.short	0x0010
        /*0024*/ 	.byte	0x00, 0xf5, 0x21, 0x00


	//----- nvinfo : EIATTR_KPARAM_INFO
	.align		4
.L_11:
        /*0028*/ 	.byte	0x04, 0x17
        /*002a*/ 	.short	(.L_13 - .L_12)
.L_12:
        /*002c*/ 	.word	0x00000000
        /*0030*/ 	.short	0x0001
        /*0032*/ 	.short	0x0008
        /*0034*/ 	.byte	0x00, 0xf0, 0x21, 0x00


	//----- nvinfo : EIATTR_KPARAM_INFO
	.align		4
.L_13:
        /*0038*/ 	.byte	0x04, 0x17
        /*003a*/ 	.short	(.L_15 - .L_14)
.L_14:
        /*003c*/ 	.word	0x00000000
        /*0040*/ 	.short	0x0000
        /*0042*/ 	.short	0x0000
        /*0044*/ 	.byte	0x00, 0xf5, 0x21, 0x00


	//----- nvinfo : EIATTR_SPARSE_MMA_MASK
	.align		4
.L_15:
        /*0048*/ 	.byte	0x03, 0x50
        /*004a*/ 	.short	0x0000


	//----- nvinfo : EIATTR_MAXREG_COUNT
	.align		4
        /*004c*/ 	.byte	0x03, 0x1b
        /*004e*/ 	.short	0x00ff


	//----- nvinfo : EIATTR_MERCURY_ISA_VERSION
	.align		4
        /*0050*/ 	.byte	0x03, 0x5f
        /*0052*/ 	.short	0x0101


	//----- nvinfo : EIATTR_COOP_GROUP_MASK_REGIDS
	.align		4
        /*0054*/ 	.byte	0x04, 0x29
        /*0056*/ 	.short	(.L_17 - .L_16)


	//   ....[0]....
.L_16:
        /*0058*/ 	.word	0xffffffff


	//   ....[1]....
        /*005c*/ 	.word	0xffffffff


	//   ....[2]....
        /*0060*/ 	.word	0xffffffff


	//   ....[3]....
        /*0064*/ 	.word	0xffffffff


	//   ....[4]....
        /*0068*/ 	.word	0xffffffff


	//   ....[5]....
        /*006c*/ 	.word	0xffffffff


	//   ....[6]....
        /*0070*/ 	.word	0xffffffff


	//   ....[7]....
        /*0074*/ 	.word	0xffffffff


	//   ....[8]....
        /*0078*/ 	.word	0xffffffff


	//   ....[9]....
        /*007c*/ 	.word	0xffffffff


	//   ....[10]....
        /*0080*/ 	.word	0xffffffff


	//   ....[11]....
        /*0084*/ 	.word	0xffffffff


	//   ....[12]....
        /*0088*/ 	.word	0xffffffff


	//   ....[13]....
        /*008c*/ 	.word	0xffffffff


	//   ....[14]....
        /*0090*/ 	.word	0xffffffff


	//   ....[15]....
        /*0094*/ 	.word	0xffffffff


	//   ....[16]....
        /*0098*/ 	.word	0xffffffff


	//   ....[17]....
        /*009c*/ 	.word	0xffffffff


	//   ....[18]....
        /*00a0*/ 	.word	0xffffffff


	//   ....[19]....
        /*00a4*/ 	.word	0xffffffff


	//   ....[20]....
        /*00a8*/ 	.word	0xffffffff


	//   ....[21]....
        /*00ac*/ 	.word	0xffffffff


	//   ....[22]....
        /*00b0*/ 	.word	0xffffffff


	//   ....[23]....
        /*00b4*/ 	.word	0xffffffff


	//   ....[24]....
        /*00b8*/ 	.word	0xffffffff


	//   ....[25]....
        /*00bc*/ 	.word	0xffffffff


	//   ....[26]....
        /*00c0*/ 	.word	0xffffffff


	//   ....[27]....
        /*00c4*/ 	.word	0xffffffff


	//   ....[28]....
        /*00c8*/ 	.word	0xffffffff


	//   ....[29]....
        /*00cc*/ 	.word	0xffffffff


	//   ....[30]....
        /*00d0*/ 	.word	0xffffffff


	//   ....[31]....
        /*00d4*/ 	.word	0xffffffff


	//----- nvinfo : EIATTR_COOP_GROUP_INSTR_OFFSETS
	.align		4
.L_17:
        /*00d8*/ 	.byte	0x04, 0x28
        /*00da*/ 	.short	(.L_19 - .L_18)


	//   ....[0]....
.L_18:
        /*00dc*/ 	.word	0x00001120


	//   ....[1]....
        /*00e0*/ 	.word	0x00001130


	//   ....[2]....
        /*00e4*/ 	.word	0x00001c90


	//   ....[3]....
        /*00e8*/ 	.word	0x00001ca0


	//   ....[4]....
        /*00ec*/ 	.word	0x00002900


	//   ....[5]....
        /*00f0*/ 	.word	0x00002910


	//   ....[6]....
        /*00f4*/ 	.word	0x00003570


	//   ....[7]....
        /*00f8*/ 	.word	0x00003580


	//   ....[8]....
        /*00fc*/ 	.word	0x000041e0


	//   ....[9]....
        /*0100*/ 	.word	0x000041f0


	//   ....[10]....
        /*0104*/ 	.word	0x00004e50


	//   ....[11]....
        /*0108*/ 	.word	0x00004e60


	//   ....[12]....
        /*010c*/ 	.word	0x00005ac0


	//   ....[13]....
        /*0110*/ 	.word	0x00005ad0


	//   ....[14]....
        /*0114*/ 	.word	0x00006730


	//   ....[15]....
        /*0118*/ 	.word	0x00006740


	//   ....[16]....
        /*011c*/ 	.word	0x000073a0


	//   ....[17]....
        /*0120*/ 	.word	0x000073b0


	//   ....[18]....
        /*0124*/ 	.word	0x00008010


	//   ....[19]....
        /*0128*/ 	.word	0x00008020


	//   ....[20]....
        /*012c*/ 	.word	0x00008c80


	//   ....[21]....
        /*0130*/ 	.word	0x00008c90


	//   ....[22]....
        /*0134*/ 	.word	0x000098f0


	//   ....[23]....
        /*0138*/ 	.word	0x00009900


	//   ....[24]....
        /*013c*/ 	.word	0x0000a570


	//   ....[25]....
        /*0140*/ 	.word	0x0000a580


	//   ....[26]....
        /*0144*/ 	.word	0x0000b1f0


	//   ....[27]....
        /*0148*/ 	.word	0x0000b200


	//   ....[28]....
        /*014c*/ 	.word	0x0000be70


	//   ....[29]....
        /*0150*/ 	.word	0x0000be80


	//   ....[30]....
        /*0154*/ 	.word	0x0000caf0


	//   ....[31]....
        /*0158*/ 	.word	0x0000cb00


	//----- nvinfo : EIATTR_VRC_CTA_INIT_COUNT
	.align		4
.L_19:
        /*015c*/ 	.byte	0x02, 0x4a
	.zero		1
	.zero		1


	//----- nvinfo : EIATTR_EXIT_INSTR_OFFSETS
	.align		4
        /*0160*/ 	.byte	0x04, 0x1c
        /*0162*/ 	.short	(.L_21 - .L_20)


	//   ....[0]....
.L_20:
        /*0164*/ 	.word	0x0000d790


	//   ....[1]....
        /*0168*/ 	.word	0x0000e310


	//   ....[2]....
        /*016c*/ 	.word	0x0000e390


	//----- nvinfo : EIATTR_CRS_STACK_SIZE
	.align		4
.L_21:
        /*0170*/ 	.byte	0x04, 0x1e
        /*0172*/ 	.short	(.L_23 - .L_22)
.L_22:
        /*0174*/ 	.word	0x00000000


	//----- nvinfo : EIATTR_CBANK_PARAM_SIZE
	.align		4
.L_23:
        /*0178*/ 	.byte	0x03, 0x19
        /*017a*/ 	.short	0x0020


	//----- nvinfo : EIATTR_PARAM_CBANK
	.align		4
        /*017c*/ 	.byte	0x04, 0x0a
        /*017e*/ 	.short	(.L_25 - .L_24)
	.align		4
.L_24:
        /*0180*/ 	.word	index@(.nv.constant0.compute_histograms_warp_kernel)
        /*0184*/ 	.short	0x0380
        /*0186*/ 	.short	0x0020


	//----- nvinfo : EIATTR_SW_WAR
	.align		4
.L_25:
        /*0188*/ 	.byte	0x04, 0x36
        /*018a*/ 	.short	(.L_27 - .L_26)
.L_26:
        /*018c*/ 	.word	0x00000008
.L_27:


//--------------------- .nv.callgraph             --------------------------
	.section	.nv.callgraph,"",@"SHT_CUDA_CALLGRAPH"
	.align	4
	.sectionentsize	8
	.align		4
        /*0000*/ 	.word	0x00000000
	.align		4
        /*0004*/ 	.word	0xffffffff
	.align		4
        /*0008*/ 	.word	0x00000000
	.align		4
        /*000c*/ 	.word	0xfffffffe
	.align		4
        /*0010*/ 	.word	0x00000000
	.align		4
        /*0014*/ 	.word	0xfffffffd
	.align		4
        /*0018*/ 	.word	0x00000000
	.align		4
        /*001c*/ 	.word	0xfffffffc


//--------------------- .text.compute_histograms_warp_kernel --------------------------
	.section	.text.compute_histograms_warp_kernel,"ax",@progbits
	.align	128
        .global         compute_histograms_warp_kernel
        .type           compute_histograms_warp_kernel,@function
        .size           compute_histograms_warp_kernel,(.L_x_120 - compute_histograms_warp_kernel)
        .other          compute_histograms_warp_kernel,@"STO_CUDA_ENTRY STV_DEFAULT"
compute_histograms_warp_kernel:
.text.compute_histograms_warp_kernel:
[----:B------:R-:W0:Y:S08]  /*0000*/  LDC R1, c[0x0][0x37c] ;  /* 0x0000df00ff017b82 */ /* 0x000e300000000800 */
[----:B------:R-:W1:Y:S01]  /*0010*/  S2UR UR4, SR_CTAID.X ;  /* 0x00000000000479c3 */ /* 0x000e620000002500 */
[----:B------:R-:W2:Y:S01]  /*0020*/  S2R R2, SR_TID.X ;  /* 0x0000000000027919 */ /* 0x000ea20000002100 */
[----:B------:R-:W-:Y:S01]  /*0030*/  IMAD.MOV.U32 R3, RZ, RZ, RZ ;  /* 0x000000ffff037224 */ /* 0x000fe200078e00ff */
[----:B------:R-:W3:Y:S01]  /*0040*/  LDCU.64 UR8, c[0x0][0x380] ;  /* 0x00007000ff0877ac */ /* 0x000ee20008000a00 */
[----:B0-----:R-:W-:Y:S01]  /*0050*/  VIADD R1, R1, 0xffffff80 ;  /* 0xffffff8001017836 */ /* 0x001fe20000000000 */
[----:B------:R-:W-:Y:S03]  /*0060*/  BSSY.RECONVERGENT B0, `(.L_x_0) ;  /* 0x0000105000007945 */ /* 0x000fe60003800200 */
[----:B------:R-:W1:Y:S01]  /*0070*/  LDC.64 R10, c[0x0][0x398] ;  /* 0x0000e600ff0a7b82 */ /* 0x000e620000000a00 */
[----:B------:R0:W-:Y:S01]  /*0080*/  STL.U8 [R1], RZ ;  /* 0x000000ff01007387 */ /* 0x0001e20000100000 */
[C---:B------:R-:W-:Y:S01]  /*0090*/  VIADD R9, R1.reuse, 0x4 ;  /* 0x0000000401097836 */ /* 0x040fe20000000000 */
[C---:B------:R-:W-:Y:S01]  /*00a0*/  IADD3 R8, PT, PT, R1.reuse, 0xc, RZ ;  /* 0x0000000c01087810 */ /* 0x040fe20007ffe0ff */
[C---:B------:R-:W-:Y:S01]  /*00b0*/  VIADD R7, R1.reuse, 0x14 ;  /* 0x0000001401077836 */ /* 0x040fe20000000000 */
[----:B------:R0:W-:Y:S01]  /*00c0*/  STL [R1+0x4], RZ ;  /* 0x000004ff01007387 */ /* 0x0001e20000100800 */
[C---:B------:R-:W-:Y:S01]  /*00d0*/  VIADD R6, R1.reuse, 0x1c ;  /* 0x0000001c01067836 */ /* 0x040fe20000000000 */
[C---:B------:R-:W-:Y:S01]  /*00e0*/  IADD3 R17, PT, PT, R1.reuse, 0x5c, RZ ;  /* 0x0000005c01117810 */ /* 0x040fe20007ffe0ff */
[----:B------:R-:W4:Y:S01]  /*00f0*/  LDC.64 R4, c[0x0][0x398] ;  /* 0x0000e600ff047b82 */ /* 0x000f220000000a00 */
[----:B------:R0:W-:Y:S01]  /*0100*/  STL.U8 [R1+0x8], RZ ;  /* 0x000008ff01007387 */ /* 0x0001e20000100000 */
[----:B------:R-:W-:-:S02]  /*0110*/  VIADD R20, R1, 0x3c ;  /* 0x0000003c01147836 */ /* 0x000fc40000000000 */
[C---:B------:R-:W-:Y:S01]  /*0120*/  VIADD R19, R1.reuse, 0x44 ;  /* 0x0000004401137836 */ /* 0x040fe20000000000 */
[----:B------:R0:W-:Y:S01]  /*0130*/  STL [R1+0xc], RZ ;  /* 0x00000cff01007387 */ /* 0x0001e20000100800 */
[C---:B------:R-:W-:Y:S02]  /*0140*/  VIADD R18, R1.reuse, 0x4c ;  /* 0x0000004c01127836 */ /* 0x040fe40000000000 */
[----:B------:R-:W5:Y:S01]  /*0150*/  LDC.64 R22, c[0x0][0x388] ;  /* 0x0000e200ff167b82 */ /* 0x000f620000000a00 */
[----:B------:R0:W-:Y:S01]  /*0160*/  STL.U8 [R1+0x10], RZ ;  /* 0x000010ff01007387 */ /* 0x0001e20000100000 */
[C---:B------:R-:W-:Y:S02]  /*0170*/  VIADD R16, R1.reuse, 0x64 ;  /* 0x0000006401107836 */ /* 0x040fe40000000000 */
[C---:B------:R-:W-:Y:S01]  /*0180*/  VIADD R15, R1.reuse, 0x6c ;  /* 0x0000006c010f7836 */ /* 0x040fe20000000000 */
[----:B------:R0:W-:Y:S01]  /*0190*/  STL [R1+0x14], RZ ;  /* 0x000014ff01007387 */ /* 0x0001e20000100800 */
[----:B------:R-:W-:-:S02]  /*01a0*/  VIADD R13, R1, 0x74 ;  /* 0x00000074010d7836 */ /* 0x000fc40000000000 */
[----:B-1----:R-:W-:Y:S01]  /*01b0*/  IMAD R11, R11, UR4, RZ ;  /* 0x000000040b0b7c24 */ /* 0x002fe2000f8e02ff */
[----:B------:R0:W-:Y:S01]  /*01c0*/  STL.U8 [R1+0x18], RZ ;  /* 0x000018ff01007387 */ /* 0x0001e20000100000 */
[----:B--2---:R-:W-:-:S03]  /*01d0*/  IMAD.WIDE.U32 R2, R10, UR4, R2 ;  /* 0x000000040a027c25 */ /* 0x004fc6000f8e0002 */
[----:B------:R0:W-:Y:S01]  /*01e0*/  STL [R1+0x1c], RZ ;  /* 0x00001cff01007387 */ /* 0x0001e20000100800 */
[----:B----4-:R-:W-:-:S03]  /*01f0*/  IMAD.WIDE.U32 R4, R10, UR4, R4 ;  /* 0x000000040a047c25 */ /* 0x010fc6000f8e0004 */
[----:B------:R0:W-:Y:S01]  /*0200*/  STL.U8 [R1+0x20], RZ ;  /* 0x000020ff01007387 */ /* 0x0001e20000100000 */
[----:B------:R-:W-:Y:S01]  /*0210*/  IADD3 R10, PT, PT, R11, R3, RZ ;  /* 0x000000030b0a7210 */ /* 0x000fe20007ffe0ff */
[----:B------:R-:W1:Y:S01]  /*0220*/  LDCU.64 UR4, c[0x0][0x358] ;  /* 0x00006b00ff0477ac */ /* 0x000e620008000a00 */
[----:B------:R-:W-:Y:S01]  /*0230*/  IMAD.IADD R0, R5, 0x1, R11 ;  /* 0x0000000105007824 */ /* 0x000fe200078e020b */
[----:B------:R0:W-:Y:S01]  /*0240*/  STL [R1+0x24], RZ ;  /* 0x000024ff01007387 */ /* 0x0001e20000100800 */
[C---:B------:R-:W-:Y:S01]  /*0250*/  VIADD R5, R1.reuse, 0x24 ;  /* 0x0000002401057836 */ /* 0x040fe20000000000 */
[----:B-----5:R-:W-:Y:S02]  /*0260*/  ISETP.LT.U32.AND P0, PT, R4, R22, PT ;  /* 0x000000160400720c */ /* 0x020fe40003f01070 */
[----:B------:R0:W-:Y:S01]  /*0270*/  STL.U8 [R1+0x28], RZ ;  /* 0x000028ff01007387 */ /* 0x0001e20000100000 */
[----:B------:R-:W-:Y:S01]  /*0280*/  VIADD R11, R1, 0x7c ;  /* 0x0000007c010b7836 */ /* 0x000fe20000000000 */
[----:B------:R-:W-:-:S02]  /*0290*/  ISETP.LT.U32.AND.EX P0, PT, R0, R23, PT, P0 ;  /* 0x000000170000720c */ /* 0x000fc40003f01100 */
[----:B------:R0:W-:Y:S02]  /*02a0*/  STL [R1+0x2c], RZ ;  /* 0x00002cff01007387 */ /* 0x0001e40000100800 */
[----:B------:R-:W-:Y:S02]  /*02b0*/  SEL R21, R4, R22, P0 ;  /* 0x0000001604157207 */ /* 0x000fe40000000000 */
[----:B------:R0:W-:Y:S01]  /*02c0*/  STL.U8 [R1+0x30], RZ ;  /* 0x000030ff01007387 */ /* 0x0001e20000100000 */
[----:B------:R-:W-:Y:S01]  /*02d0*/  SEL R23, R0, R23, P0 ;  /* 0x0000001700177207 */ /* 0x000fe20000000000 */
[C---:B------:R-:W-:Y:S01]  /*02e0*/  VIADD R4, R1.reuse, 0x2c ;  /* 0x0000002c01047836 */ /* 0x040fe20000000000 */
[----:B------:R-:W-:Y:S01]  /*02f0*/  ISETP.GE.U32.AND P0, PT, R2, R21, PT ;  /* 0x000000150200720c */ /* 0x000fe20003f06070 */
[----:B------:R0:W-:Y:S01]  /*0300*/  STL [R1+0x34], RZ ;  /* 0x000034ff01007387 */ /* 0x0001e20000100800 */
[----:B------:R-:W-:Y:S02]  /*0310*/  VIADD R0, R1, 0x34 ;  /* 0x0000003401007836 */ /* 0x000fe40000000000 */
[----:B------:R-:W-:Y:S01]  /*0320*/  ISETP.GE.U32.AND.EX P0, PT, R10, R23, PT, P0 ;  /* 0x000000170a00720c */ /* 0x000fe20003f06100 */
[----:B------:R0:W-:Y:S04]  /*0330*/  STL.U8 [R1+0x38], RZ ;  /* 0x000038ff01007387 */ /* 0x0001e80000100000 */
[----:B------:R0:W-:Y:S04]  /*0340*/  STL [R1+0x3c], RZ ;  /* 0x00003cff01007387 */ /* 0x0001e80000100800 */
        /* <DEDUP_REMOVED lines=15> */
[----:B------:R0:W-:Y:S01]  /*0440*/  STL [R1+0x7c], RZ ;  /* 0x00007cff01007387 */ /* 0x0001e20000100800 */
[----:B-1-3--:R-:W-:Y:S05]  /*0450*/  @P0 BRA `(.L_x_1) ;  /* 0x0000000c00140947 */ /* 0x00afea0003800000 */
[----:B------:R-:W-:Y:S01]  /*0460*/  MOV R14, R2 ;  /* 0x00000002000e7202 */ /* 0x000fe20000000f00 */
[----:B------:R-:W-:-:S07]  /*0470*/  IMAD.MOV.U32 R22, RZ, RZ, R10 ;  /* 0x000000ffff167224 */ /* 0x000fce00078e000a */
.L_x_7:
[----:B--2---:R-:W2:Y:S01]  /*0480*/  LDL R24, [R1+0x4] ;  /* 0x0000040001187983 */ /* 0x004ea20000100800 */
[----:B-1-3--:R-:W-:-:S04]  /*0490*/  IADD3 R2, P0, PT, R14, UR8, RZ ;  /* 0x000000080e027c10 */ /* 0x00afc8000ff1e0ff */
[----:B------:R-:W-:-:S05]  /*04a0*/  IADD3.X R3, PT, PT, R22, UR9, RZ, P0, !PT ;  /* 0x0000000916037c10 */ /* 0x000fca00087fe4ff */
[----:B------:R1:W5:Y:S01]  /*04b0*/  LDG.E.U8 R2, desc[UR4][R2.64] ;  /* 0x0000000402027981 */ /* 0x000362000c1e1100 */
[----:B------:R-:W-:Y:S04]  /*04c0*/  BSSY.RECONVERGENT B1, `(.L_x_2) ;  /* 0x00000b8000017945 */ /* 0x000fe80003800200 */
[----:B------:R-:W-:Y:S01]  /*04d0*/  BSSY.RELIABLE B2, `(.L_x_3) ;  /* 0x00000b2000027945 */ /* 0x000fe20003800100 */
[----:B------:R-:W-:Y:S02]  /*04e0*/  IMAD.MOV.U32 R12, RZ, RZ, RZ ;  /* 0x000000ffff0c7224 */ /* 0x000fe400078e00ff */
[----:B------:R-:W-:Y:S01]  /*04f0*/  IMAD.MOV.U32 R10, RZ, RZ, R9 ;  /* 0x000000ffff0a7224 */ /* 0x000fe200078e0009 */
[----:B--2---:R-:W-:-:S13]  /*0500*/  ISETP.NE.AND P0, PT, R24, RZ, PT ;  /* 0x000000ff1800720c */ /* 0x004fda0003f05270 */
[----:B-1----:R-:W-:Y:S05]  /*0510*/  @!P0 BRA `(.L_x_4) ;  /* 0x0000000800b48947 */ /* 0x002fea0003800000 */
[----:B------:R-:W2:Y:S01]  /*0520*/  LDL.U8 R3, [R1] ;  /* 0x0000000001037983 */ /* 0x000ea20000100000 */
[----:B------:R-:W-:Y:S02]  /*0530*/  MOV R10, R9 ;  /* 0x00000009000a7202 */ /* 0x000fe40000000f00 */
[----:B--2--5:R-:W-:Y:S01]  /*0540*/  ISETP.NE.AND P0, PT, R3, R2, PT ;  /* 0x000000020300720c */ /* 0x024fe20003f05270 */
[----:B------:R-:W-:-:S12]  /*0550*/  IMAD.MOV.U32 R3, RZ, RZ, R24 ;  /* 0x000000ffff037224 */ /* 0x000fd800078e0018 */
[----:B------:R-:W-:Y:S05]  /*0560*/  @!P0 BREAK.RELIABLE B2 ;  /* 0x0000000000028942 */ /* 0x000fea0003800100 */
[----:B------:R-:W-:Y:S05]  /*0570*/  @!P0 BRA `(.L_x_5) ;  /* 0x0000000800908947 */ /* 0x000fea0003800000 */
[----:B------:R-:W2:Y:S01]  /*0580*/  LDL R24, [R1+0xc] ;  /* 0x00000c0001187983 */ /* 0x000ea20000100800 */
[----:B------:R-:W-:Y:S02]  /*0590*/  IMAD.MOV.U32 R12, RZ, RZ, 0x1 ;  /* 0x00000001ff0c7424 */ /* 0x000fe400078e00ff */
[----:B------:R-:W-:Y:S01]  /*05a0*/  IMAD.MOV.U32 R10, RZ, RZ, R8 ;  /* 0x000000ffff0a7224 */ /* 0x000fe200078e0008 */
[----:B--2---:R-:W-:-:S13]  /*05b0*/  ISETP.NE.AND P0, PT, R24, RZ, PT ;  /* 0x000000ff1800720c */ /* 0x004fda0003f05270 */
[----:B------:R-:W-:Y:S05]  /*05c0*/  @!P0 BRA `(.L_x_4) ;  /* 0x0000000800888947 */ /* 0x000fea0003800000 */
[----:B------:R-:W2:Y:S01]  /*05d0*/  LDL.U8 R3, [R1+0x8] ;  /* 0x0000080001037983 */ /* 0x000ea20000100000 */
[----:B------:R-:W-:Y:S01]  /*05e0*/  IMAD.MOV.U32 R10, RZ, RZ, R8 ;  /* 0x000000ffff0a7224 */ /* 0x000fe200078e0008 */
[----:B--2---:R-:W-:Y:S01]  /*05f0*/  ISETP.NE.AND P0, PT, R3, R2, PT ;  /* 0x000000020300720c */ /* 0x004fe20003f05270 */
[----:B------:R-:W-:-:S12]  /*0600*/  IMAD.MOV.U32 R3, RZ, RZ, R24 ;  /* 0x000000ffff037224 */ /* 0x000fd800078e0018 */
[----:B------:R-:W-:Y:S05]  /*0610*/  @!P0 BREAK.RELIABLE B2 ;  /* 0x0000000000028942 */ /* 0x000fea0003800100 */
[----:B------:R-:W-:Y:S05]  /*0620*/  @!P0 BRA `(.L_x_5) ;  /* 0x0000000800648947 */ /* 0x000fea0003800000 */
[----:B------:R-:W2:Y:S01]  /*0630*/  LDL R3, [R1+0x14] ;  /* 0x0000140001037983 */ /* 0x000ea20000100800 */
[----:B------:R-:W-:Y:S02]  /*0640*/  HFMA2 R12, -RZ, RZ, 0, 1.1920928955078125e-07 ;  /* 0x00000002ff0c7431 */ /* 0x000fe400000001ff */
[----:B------:R-:W-:Y:S01]  /*0650*/  IMAD.MOV.U32 R10, RZ, RZ, R7 ;  /* 0x000000ffff0a7224 */ /* 0x000fe200078e0007 */
[----:B--2---:R-:W-:-:S13]  /*0660*/  ISETP.NE.AND P0, PT, R3, RZ, PT ;  /* 0x000000ff0300720c */ /* 0x004fda0003f05270 */
[----:B------:R-:W-:Y:S05]  /*0670*/  @!P0 BRA `(.L_x_4) ;  /* 0x00000008005c8947 */ /* 0x000fea0003800000 */
[----:B------:R-:W2:Y:S01]  /*0680*/  LDL.U8 R25, [R1+0x10] ;  /* 0x0000100001197983 */ /* 0x000ea20000100000 */
[----:B------:R-:W-:Y:S01]  /*0690*/  IMAD.MOV.U32 R10, RZ, RZ, R7 ;  /* 0x000000ffff0a7224 */ /* 0x000fe200078e0007 */
[----:B--2---:R-:W-:-:S13]  /*06a0*/  ISETP.NE.AND P0, PT, R25, R2, PT ;  /* 0x000000021900720c */ /* 0x004fda0003f05270 */
        /* <DEDUP_REMOVED lines=9> */
[----:B--2---:R-:W-:Y:S02]  /*0740*/  ISETP.NE.AND P0, PT, R3, R2, PT ;  /* 0x000000020300720c */ /* 0x004fe40003f05270 */
[----:B------:R-:W-:-:S11]  /*0750*/  MOV R3, R24 ;  /* 0x0000001800037202 */ /* 0x000fd60000000f00 */
        /* <DEDUP_REMOVED lines=13> */
[----:B------:R-:W-:Y:S02]  /*0830*/  HFMA2 R12, -RZ, RZ, 0, 2.98023223876953125e-07 ;  /* 0x00000005ff0c7431 */ /* 0x000fe400000001ff */
        /* <DEDUP_REMOVED lines=10> */
[----:B------:R-:W-:Y:S01]  /*08e0*/  IMAD.MOV.U32 R12, RZ, RZ, 0x6 ;  /* 0x00000006ff0c7424 */ /* 0x000fe200078e00ff */
[----:B------:R-:W-:Y:S02]  /*08f0*/  MOV R10, R0 ;  /* 0x00000000000a7202 */ /* 0x000fe40000000f00 */
        /* <DEDUP_REMOVED lines=13> */
[----:B------:R-:W-:Y:S02]  /*09d0*/  MOV R10, R20 ;  /* 0x00000014000a7202 */ /* 0x000fe40000000f00 */
[----:B--2---:R-:W-:Y:S01]  /*09e0*/  ISETP.NE.AND P0, PT, R3, R2, PT ;  /* 0x000000020300720c */ /* 0x004fe20003f05270 */
        /* <DEDUP_REMOVED lines=25> */
[----:B------:R-:W-:Y:S02]  /*0b80*/  VIADD R10, R1, 0x54 ;  /* 0x00000054010a7836 */ /* 0x000fe40000000000 */
[----:B------:R-:W-:Y:S01]  /*0b90*/  IMAD.MOV.U32 R12, RZ, RZ, 0xa ;  /* 0x0000000aff0c7424 */ /* 0x000fe200078e00ff */
[----:B--2---:R-:W-:-:S13]  /*0ba0*/  ISETP.NE.AND P0, PT, R3, RZ, PT ;  /* 0x000000ff0300720c */ /* 0x004fda0003f05270 */
[----:B------:R-:W-:Y:S05]  /*0bb0*/  @!P0 BRA `(.L_x_4) ;  /* 0x00000004000c8947 */ /* 0x000fea0003800000 */
[----:B------:R-:W2:Y:S02]  /*0bc0*/  LDL.U8 R25, [R1+0x50] ;  /* 0x0000500001197983 */ /* 0x000ea40000100000 */
[----:B--2---:R-:W-:-:S13]  /*0bd0*/  ISETP.NE.AND P0, PT, R25, R2, PT ;  /* 0x000000021900720c */ /* 0x004fda0003f05270 */
[----:B------:R-:W-:Y:S05]  /*0be0*/  @!P0 BREAK.RELIABLE B2 ;  /* 0x0000000000028942 */ /* 0x000fea0003800100 */
[----:B------:R-:W-:Y:S05]  /*0bf0*/  @!P0 BRA `(.L_x_5) ;  /* 0x0000000000f08947 */ /* 0x000fea0003800000 */
[----:B------:R-:W2:Y:S01]  /*0c00*/  LDL R24, [R1+0x5c] ;  /* 0x00005c0001187983 */ /* 0x000ea20000100800 */
[----:B------:R-:W-:Y:S02]  /*0c10*/  HFMA2 R12, -RZ, RZ, 0, 6.55651092529296875e-07 ;  /* 0x0000000bff0c7431 */ /* 0x000fe400000001ff */
        /* <DEDUP_REMOVED lines=44> */
[----:B------:R-:W-:Y:S05]  /*0ee0*/  @P0 BREAK.RELIABLE B2 ;  /* 0x0000000000020942 */ /* 0x000fea0003800100 */
[----:B------:R-:W-:Y:S05]  /*0ef0*/  @!P0 BRA `(.L_x_4) ;  /* 0x00000000003c8947 */ /* 0x000fea0003800000 */
[----:B------:R-:W2:Y:S01]  /*0f00*/  LDL.U8 R3, [R1+0x78] ;  /* 0x0000780001037983 */ /* 0x000ea20000100000 */
[----:B------:R-:W-:Y:S01]  /*0f10*/  IMAD.MOV.U32 R10, RZ, RZ, R11 ;  /* 0x000000ffff0a7224 */ /* 0x000fe200078e000b */
[----:B--2---:R-:W-:Y:S01]  /*0f20*/  ISETP.NE.AND P0, PT, R3, R2, PT ;  /* 0x000000020300720c */ /* 0x004fe20003f05270 */
[----:B------:R-:W-:-:S12]  /*0f30*/  IMAD.MOV.U32 R3, RZ, RZ, R24 ;  /* 0x000000ffff037224 */ /* 0x000fd800078e0018 */
[----:B------:R-:W-:Y:S05]  /*0f40*/  @!P0 BRA `(.L_x_5) ;  /* 0x00000000001c8947 */ /* 0x000fea0003800000 */
[----:B------:R-:W-:-:S05]  /*0f50*/  IMAD.SHL.U32 R2, R2, 0x8, RZ ;  /* 0x0000000802027824 */ /* 0x000fca00078e00ff */
[----:B------:R-:W-:-:S05]  /*0f60*/  LOP3.LUT R2, R2, 0x78, RZ, 0xc0, !PT ;  /* 0x0000007802027812 */ /* 0x000fca00078ec0ff */
[----:B------:R-:W-:-:S05]  /*0f70*/  IMAD.IADD R3, R1, 0x1, R2 ;  /* 0x0000000101037824 */ /* 0x000fca00078e0202 */
[----:B------:R-:W2:Y:S02]  /*0f80*/  LDL R2, [R3+0x4] ;  /* 0x0000040003027983 */ /* 0x000ea40000100800 */
[----:B--2---:R-:W-:-:S05]  /*0f90*/  IADD3 R2, PT, PT, R2, 0x1, RZ ;  /* 0x0000000102027810 */ /* 0x004fca0007ffe0ff */
[----:B------:R1:W-:Y:S01]  /*0fa0*/  STL [R3+0x4], R2 ;  /* 0x0000040203007387 */ /* 0x0003e20000100800 */
[----:B------:R-:W-:Y:S05]  /*0fb0*/  BRA `(.L_x_6) ;  /* 0x0000000000207947 */ /* 0x000fea0003800000 */
.L_x_5:
[----:B------:R-:W-:-:S05]  /*0fc0*/  VIADD R3, R3, 0x1 ;  /* 0x0000000103037836 */ /* 0x000fca0000000000 */
[----:B------:R2:W-:Y:S01]  /*0fd0*/  STL [R10], R3 ;  /* 0x000000030a007387 */ /* 0x0005e20000100800 */
[----:B------:R-:W-:Y:S05]  /*0fe0*/  BRA `(.L_x_6) ;  /* 0x0000000000147947 */ /* 0x000fea0003800000 */
.L_x_4:
[----:B------:R-:W-:Y:S05]  /*0ff0*/  BSYNC.RELIABLE B2 ;  /* 0x0000000000027941 */ /* 0x000fea0003800100 */
.L_x_3:
[----:B------:R-:W-:Y:S02]  /*1000*/  IMAD.U32 R3, R12, 0x8, R1 ;  /* 0x000000080c037824 */ /* 0x000fe400078e0001 */
[----:B------:R-:W-:-:S03]  /*1010*/  IMAD.MOV.U32 R25, RZ, RZ, 0x1 ;  /* 0x00000001ff197424 */ /* 0x000fc600078e00ff */
[----:B-----5:R3:W-:Y:S04]  /*1020*/  STL.U8 [R3], R2 ;  /* 0x0000000203007387 */ /* 0x0207e80000100000 */
[----:B------:R3:W-:Y:S02]  /*1030*/  STL [R10], R25 ;  /* 0x000000190a007387 */ /* 0x0007e40000100800 */
.L_x_6:
[----:B------:R-:W-:Y:S05]  /*1040*/  BSYNC.RECONVERGENT B1 ;  /* 0x0000000000017941 */ /* 0x000fea0003800200 */
.L_x_2:
[----:B------:R-:W4:Y:S02]  /*1050*/  LDCU UR6, c[0x0][0x360] ;  /* 0x00006c00ff0677ac */ /* 0x000f240008000800 */
[----:B----4-:R-:W-:-:S05]  /*1060*/  IADD3 R14, P0, PT, R14, UR6, RZ ;  /* 0x000000060e0e7c10 */ /* 0x010fca000ff1e0ff */
[----:B------:R-:W-:Y:S01]  /*1070*/  IMAD.X R22, RZ, RZ, R22, P0 ;  /* 0x000000ffff167224 */ /* 0x000fe200000e0616 */
[----:B------:R-:W-:-:S04]  /*1080*/  ISETP.GE.U32.AND P0, PT, R14, R21, PT ;  /* 0x000000150e00720c */ /* 0x000fc80003f06070 */
[----:B------:R-:W-:-:S13]  /*1090*/  ISETP.GE.U32.AND.EX P0, PT, R22, R23, PT, P0 ;  /* 0x000000171600720c */ /* 0x000fda0003f06100 */
[----:B------:R-:W-:Y:S05]  /*10a0*/  @!P0 BRA `(.L_x_7) ;  /* 0xfffffff000f48947 */ /* 0x000fea000383ffff */
.L_x_1:
[----:B------:R-:W-:Y:S05]  /*10b0*/  BSYNC.RECONVERGENT B0 ;  /* 0x0000000000007941 */ /* 0x000fea0003800200 */
.L_x_0:
[----:B------:R-:W-:Y:S05]  /*10c0*/  WARPSYNC.ALL ;  /* 0x0000000000007948 */ /* 0x000fea0003800000 */
[----:B-1-3--:R-:W-:Y:S01]  /*10d0*/  IADD3 R2, PT, PT, R1, 0x54, RZ ;  /* 0x0000005401027810 */ /* 0x00afe20007ffe0ff */
[----:B------:R-:W-:-:S07]  /*10e0*/  IMAD.MOV.U32 R21, RZ, RZ, 0x1 ;  /* 0x00000001ff157424 */ /* 0x000fce00078e00ff */
.L_x_88:
[----:B01234-:R-:W2:Y:S04]  /*10f0*/  LDL R22, [R1+0x4] ;  /* 0x0000040001167983 */ /* 0x01fea80000100800 */
[----:B------:R-:W3:Y:S01]  /*1100*/  LDL.U8 R24, [R1] ;  /* 0x0000000001187983 */ /* 0x000ee20000100000 */
[----:B------:R-:W-:Y:S03]  /*1110*/  BSSY.RECONVERGENT B0, `(.L_x_8) ;  /* 0x00000b3000007945 */ /* 0x000fe60003800200 */
[----:B--2---:R-:W1:Y:S04]  /*1120*/  SHFL.BFLY PT, R3, R22, R21, 0x1f ;  /* 0x0c001f1516037589 */ /* 0x004e6800000e0000 */
[----:B---3--:R2:W3:Y:S01]  /*1130*/  SHFL.BFLY PT, R10, R24, R21, 0x1f ;  /* 0x0c001f15180a7589 */ /* 0x0084e200000e0000 */
[----:B-1----:R-:W-:-:S13]  /*1140*/  ISETP.NE.AND P0, PT, R3, RZ, PT ;  /* 0x000000ff0300720c */ /* 0x002fda0003f05270 */
[----:B--23--:R-:W-:Y:S05]  /*1150*/  @!P0 BRA `(.L_x_9) ;  /* 0x0000000800b88947 */ /* 0x00cfea0003800000 */
[----:B------:R-:W-:Y:S01]  /*1160*/  ISETP.NE.AND P0, PT, R22, RZ, PT ;  /* 0x000000ff1600720c */ /* 0x000fe20003f05270 */
[----:B------:R-:W-:Y:S01]  /*1170*/  BSSY.RELIABLE B1, `(.L_x_10) ;  /* 0x00000a9000017945 */ /* 0x000fe20003800100 */
[----:B------:R-:W-:Y:S02]  /*1180*/  IMAD.MOV.U32 R14, RZ, RZ, RZ ;  /* 0x000000ffff0e7224 */ /* 0x000fe400078e00ff */
[----:B------:R-:W-:-:S09]  /*1190*/  IMAD.MOV.U32 R12, RZ, RZ, R9 ;  /* 0x000000ffff0c7224 */ /* 0x000fd200078e0009 */
[----:B------:R-:W-:Y:S05]  /*11a0*/  @!P0 BRA `(.L_x_11) ;  /* 0x0000000800948947 */ /* 0x000fea0003800000 */
[----:B------:R-:W-:Y:S01]  /*11b0*/  LOP3.LUT R23, R10, 0xff, RZ, 0xc0, !PT ;  /* 0x000000ff0a177812 */ /* 0x000fe200078ec0ff */
[----:B------:R-:W-:-:S03]  /*11c0*/  IMAD.MOV.U32 R12, RZ, RZ, R9 ;  /* 0x000000ffff0c7224 */ /* 0x000fc600078e0009 */
[----:B------:R-:W-:-:S13]  /*11d0*/  ISETP.NE.AND P0, PT, R24, R23, PT ;  /* 0x000000171800720c */ /* 0x000fda0003f05270 */
[----:B------:R-:W-:Y:S05]  /*11e0*/  @!P0 BREAK.RELIABLE B1 ;  /* 0x0000000000018942 */ /* 0x000fea0003800100 */
[----:B------:R-:W-:Y:S05]  /*11f0*/  @!P0 BRA `(.L_x_12) ;  /* 0x0000000800748947 */ /* 0x000fea0003800000 */
[----:B------:R-:W2:Y:S01]  /*1200*/  LDL R22, [R1+0xc] ;  /* 0x00000c0001167983 */ /* 0x000ea20000100800 */
[----:B------:R-:W-:Y:S02]  /*1210*/  HFMA2 R14, -RZ, RZ, 0, 5.9604644775390625e-08 ;  /* 0x00000001ff0e7431 */ /* 0x000fe400000001ff */
[----:B------:R-:W-:Y:S01]  /*1220*/  IMAD.MOV.U32 R12, RZ, RZ, R8 ;  /* 0x000000ffff0c7224 */ /* 0x000fe200078e0008 */
[----:B--2---:R-:W-:-:S13]  /*1230*/  ISETP.NE.AND P0, PT, R22, RZ, PT ;  /* 0x000000ff1600720c */ /* 0x004fda0003f05270 */
[----:B------:R-:W-:Y:S05]  /*1240*/  @!P0 BRA `(.L_x_11) ;  /* 0x00000008006c8947 */ /* 0x000fea0003800000 */
[----:B------:R-:W2:Y:S02]  /*1250*/  LDL.U8 R12, [R1+0x8] ;  /* 0x00000800010c7983 */ /* 0x000ea40000100000 */
        /* <DEDUP_REMOVED lines=9> */
[----:B------:R-:W2:Y:S02]  /*12f0*/  LDL.U8 R12, [R1+0x10] ;  /* 0x00001000010c7983 */ /* 0x000ea40000100000 */
        /* <DEDUP_REMOVED lines=35> */
[----:B------:R-:W-:Y:S02]  /*1530*/  HFMA2 R14, -RZ, RZ, 0, 3.5762786865234375e-07 ;  /* 0x00000006ff0e7431 */ /* 0x000fe400000001ff */
        /* <DEDUP_REMOVED lines=49> */
[----:B------:R-:W-:Y:S02]  /*1850*/  HFMA2 R14, -RZ, RZ, 0, 6.55651092529296875e-07 ;  /* 0x0000000bff0e7431 */ /* 0x000fe400000001ff */
        /* <DEDUP_REMOVED lines=42> */
[----:B------:R-:W-:Y:S05]  /*1b00*/  @P0 BREAK.RELIABLE B1 ;  /* 0x0000000000010942 */ /* 0x000fea0003800100 */
[----:B------:R-:W-:Y:S05]  /*1b10*/  @!P0 BRA `(.L_x_11) ;  /* 0x0000000000388947 */ /* 0x000fea0003800000 */
[----:B------:R-:W2:Y:S02]  /*1b20*/  LDL.U8 R12, [R1+0x78] ;  /* 0x00007800010c7983 */ /* 0x000ea40000100000 */
[----:B--2---:R-:W-:Y:S01]  /*1b30*/  ISETP.NE.AND P0, PT, R12, R23, PT ;  /* 0x000000170c00720c */ /* 0x004fe20003f05270 */
[----:B------:R-:W-:-:S12]  /*1b40*/  IMAD.MOV.U32 R12, RZ, RZ, R11 ;  /* 0x000000ffff0c7224 */ /* 0x000fd800078e000b */
[----:B------:R-:W-:Y:S05]  /*1b50*/  @!P0 BRA `(.L_x_12) ;  /* 0x00000000001c8947 */ /* 0x000fea0003800000 */
[----:B------:R-:W-:-:S04]  /*1b60*/  SHF.L.U32 R10, R10, 0x3, RZ ;  /* 0x000000030a0a7819 */ /* 0x000fc800000006ff */
[----:B------:R-:W-:-:S05]  /*1b70*/  LOP3.LUT R10, R10, 0x78, RZ, 0xc0, !PT ;  /* 0x000000780a0a7812 */ /* 0x000fca00078ec0ff */
[----:B------:R-:W-:-:S05]  /*1b80*/  IMAD.IADD R23, R1, 0x1, R10 ;  /* 0x0000000101177824 */ /* 0x000fca00078e020a */
[----:B------:R-:W2:Y:S02]  /*1b90*/  LDL R10, [R23+0x4] ;  /* 0x00000400170a7983 */ /* 0x000ea40000100800 */
[----:B--2---:R-:W-:-:S05]  /*1ba0*/  IMAD.IADD R10, R3, 0x1, R10 ;  /* 0x00000001030a7824 */ /* 0x004fca00078e020a */
[----:B------:R1:W-:Y:S01]  /*1bb0*/  STL [R23+0x4], R10 ;  /* 0x0000040a17007387 */ /* 0x0003e20000100800 */
[----:B------:R-:W-:Y:S05]  /*1bc0*/  BRA `(.L_x_9) ;  /* 0x00000000001c7947 */ /* 0x000fea0003800000 */
.L_x_12:
[----:B------:R-:W-:-:S05]  /*1bd0*/  IMAD.IADD R3, R3, 0x1, R22 ;  /* 0x0000000103037824 */ /* 0x000fca00078e0216 */
[----:B------:R2:W-:Y:S01]  /*1be0*/  STL [R12], R3 ;  /* 0x000000030c007387 */ /* 0x0005e20000100800 */
[----:B------:R-:W-:Y:S05]  /*1bf0*/  BRA `(.L_x_9) ;  /* 0x0000000000107947 */ /* 0x000fea0003800000 */
.L_x_11:
[----:B------:R-:W-:Y:S05]  /*1c00*/  BSYNC.RELIABLE B1 ;  /* 0x0000000000017941 */ /* 0x000fea0003800100 */
.L_x_10:
[----:B------:R-:W-:-:S05]  /*1c10*/  IMAD.U32 R23, R14, 0x8, R1 ;  /* 0x000000080e177824 */ /* 0x000fca00078e0001 */
[----:B------:R3:W-:Y:S04]  /*1c20*/  STL.U8 [R23], R10 ;  /* 0x0000000a17007387 */ /* 0x0007e80000100000 */
[----:B------:R3:W-:Y:S02]  /*1c30*/  STL [R12], R3 ;  /* 0x000000030c007387 */ /* 0x0007e40000100800 */
.L_x_9:
[----:B------:R-:W-:Y:S05]  /*1c40*/  BSYNC.RECONVERGENT B0 ;  /* 0x0000000000007941 */ /* 0x000fea0003800200 */
.L_x_8:
[----:B------:R-:W-:Y:S05]  /*1c50*/  WARPSYNC.ALL ;  /* 0x0000000000007948 */ /* 0x000fea0003800000 */
[----:B------:R-:W2:Y:S04]  /*1c60*/  LDL R24, [R1+0xc] ;  /* 0x00000c0001187983 */ /* 0x000ea80000100800 */
[----:B-1-3--:R-:W3:Y:S01]  /*1c70*/  LDL.U8 R23, [R1+0x8] ;  /* 0x0000080001177983 */ /* 0x00aee20000100000 */
[----:B------:R-:W-:Y:S03]  /*1c80*/  BSSY.RECONVERGENT B0, `(.L_x_13) ;  /* 0x00000c3000007945 */ /* 0x000fe60003800200 */
[----:B--2---:R-:W1:Y:S04]  /*1c90*/  SHFL.BFLY PT, R3, R24, R21, 0x1f ;  /* 0x0c001f1518037589 */ /* 0x004e6800000e0000 */
[----:B---3--:R2:W3:Y:S01]  /*1ca0*/  SHFL.BFLY PT, R10, R23, R21, 0x1f ;  /* 0x0c001f15170a7589 */ /* 0x0084e200000e0000 */
[----:B-1----:R-:W-:-:S13]  /*1cb0*/  ISETP.NE.AND P0, PT, R3, RZ, PT ;  /* 0x000000ff0300720c */ /* 0x002fda0003f05270 */
[----:B--23--:R-:W-:Y:S05]  /*1cc0*/  @!P0 BRA `(.L_x_14) ;  /* 0x0000000800f88947 */ /* 0x00cfea0003800000 */
[----:B------:R-:W2:Y:S01]  /*1cd0*/  LDL R26, [R1+0x4] ;  /* 0x00000400011a7983 */ /* 0x000ea20000100800 */
[----:B------:R-:W-:Y:S01]  /*1ce0*/  BSSY.RELIABLE B1, `(.L_x_15) ;  /* 0x00000b9000017945 */ /* 0x000fe20003800100 */
[----:B------:R-:W-:Y:S02]  /*1cf0*/  HFMA2 R22, -RZ, RZ, 0, 0 ;  /* 0x00000000ff167431 */ /* 0x000fe400000001ff */
[----:B------:R-:W-:Y:S01]  /*1d00*/  IMAD.MOV.U32 R14, RZ, RZ, R9 ;  /* 0x000000ffff0e7224 */ /* 0x000fe200078e0009 */
[----:B--2---:R-:W-:-:S13]  /*1d10*/  ISETP.NE.AND P0, PT, R26, RZ, PT ;  /* 0x000000ff1a00720c */ /* 0x004fda0003f05270 */
[----:B------:R-:W-:Y:S05]  /*1d20*/  @!P0 BRA `(.L_x_16) ;  /* 0x0000000800d08947 */ /* 0x000fea0003800000 */
[----:B------:R-:W2:Y:S01]  /*1d30*/  LDL.U8 R25, [R1] ;  /* 0x0000000001197983 */ /* 0x000ea20000100000 */
[----:B------:R-:W-:Y:S01]  /*1d40*/  LOP3.LUT R12, R10, 0xff, RZ, 0xc0, !PT ;  /* 0x000000ff0a0c7812 */ /* 0x000fe200078ec0ff */
[----:B------:R-:W-:Y:S02]  /*1d50*/  IMAD.MOV.U32 R14, RZ, RZ, R26 ;  /* 0x000000ffff0e7224 */ /* 0x000fe400078e001a */
[----:B------:R-:W-:Y:S01]  /*1d60*/  IMAD.MOV.U32 R22, RZ, RZ, R9 ;  /* 0x000000ffff167224 */ /* 0x000fe200078e0009 */
[----:B--2---:R-:W-:-:S13]  /*1d70*/  ISETP.NE.AND P0, PT, R25, R12, PT ;  /* 0x0000000c1900720c */ /* 0x004fda0003f05270 */
[----:B------:R-:W-:Y:S05]  /*1d80*/  @!P0 BREAK.RELIABLE B1 ;  /* 0x0000000000018942 */ /* 0x000fea0003800100 */
[----:B------:R-:W-:Y:S05]  /*1d90*/  @!P0 BRA `(.L_x_17) ;  /* 0x0000000800a88947 */ /* 0x000fea0003800000 */
[----:B------:R-:W-:Y:S01]  /*1da0*/  ISETP.NE.AND P0, PT, R24, RZ, PT ;  /* 0x000000ff1800720c */ /* 0x000fe20003f05270 */
[----:B------:R-:W-:Y:S01]  /*1db0*/  IMAD.MOV.U32 R22, RZ, RZ, 0x1 ;  /* 0x00000001ff167424 */ /* 0x000fe200078e00ff */
[----:B------:R-:W-:-:S11]  /*1dc0*/  MOV R14, R8 ;  /* 0x00000008000e7202 */ /* 0x000fd60000000f00 */
[----:B------:R-:W-:Y:S05]  /*1dd0*/  @!P0 BRA `(.L_x_16) ;  /* 0x0000000800a48947 */ /* 0x000fea0003800000 */
[----:B------:R-:W-:Y:S01]  /*1de0*/  ISETP.NE.AND P0, PT, R23, R12, PT ;  /* 0x0000000c1700720c */ /* 0x000fe20003f05270 */
[----:B------:R-:W-:Y:S02]  /*1df0*/  IMAD.MOV.U32 R14, RZ, RZ, R24 ;  /* 0x000000ffff0e7224 */ /* 0x000fe400078e0018 */
[----:B------:R-:W-:-:S10]  /*1e00*/  IMAD.MOV.U32 R22, RZ, RZ, R8 ;  /* 0x000000ffff167224 */ /* 0x000fd400078e0008 */
        /* <DEDUP_REMOVED lines=8> */
[----:B------:R-:W-:Y:S01]  /*1e90*/  MOV R14, R23 ;  /* 0x00000017000e7202 */ /* 0x000fe20000000f00 */
        /* <DEDUP_REMOVED lines=11> */
[----:B------:R-:W-:Y:S02]  /*1f50*/  MOV R22, R6 ;  /* 0x0000000600167202 */ /* 0x000fe40000000f00 */
        /* <DEDUP_REMOVED lines=9> */
[----:B------:R-:W-:Y:S02]  /*1ff0*/  IMAD.MOV.U32 R14, RZ, RZ, R23 ;  /* 0x000000ffff0e7224 */ /* 0x000fe400078e0017 */
        /* <DEDUP_REMOVED lines=60> */
[----:B------:R-:W-:Y:S02]  /*23c0*/  HFMA2 R22, -RZ, RZ, 0, 5.9604644775390625e-07 ;  /* 0x0000000aff167431 */ /* 0x000fe400000001ff */
        /* <DEDUP_REMOVED lines=54> */
[----:B------:R-:W-:Y:S02]  /*2730*/  HFMA2 R22, -RZ, RZ, 0, 8.94069671630859375e-07 ;  /* 0x0000000fff167431 */ /* 0x000fe400000001ff */
[----:B------:R-:W-:Y:S01]  /*2740*/  IMAD.MOV.U32 R14, RZ, RZ, R11 ;  /* 0x000000ffff0e7224 */ /* 0x000fe200078e000b */
[----:B--2---:R-:W-:-:S13]  /*2750*/  ISETP.NE.AND P0, PT, R24, RZ, PT ;  /* 0x000000ff1800720c */ /* 0x004fda0003f05270 */
[----:B------:R-:W-:Y:S05]  /*2760*/  @P0 BREAK.RELIABLE B1 ;  /* 0x0000000000010942 */ /* 0x000fea0003800100 */
[----:B------:R-:W-:Y:S05]  /*2770*/  @!P0 BRA `(.L_x_16) ;  /* 0x00000000003c8947 */ /* 0x000fea0003800000 */
[----:B------:R-:W2:Y:S01]  /*2780*/  LDL.U8 R23, [R1+0x78] ;  /* 0x0000780001177983 */ /* 0x000ea20000100000 */
[----:B------:R-:W-:Y:S02]  /*2790*/  IMAD.MOV.U32 R14, RZ, RZ, R24 ;  /* 0x000000ffff0e7224 */ /* 0x000fe400078e0018 */
[----:B------:R-:W-:Y:S01]  /*27a0*/  IMAD.MOV.U32 R22, RZ, RZ, R11 ;  /* 0x000000ffff167224 */ /* 0x000fe200078e000b */
[----:B--2---:R-:W-:-:S13]  /*27b0*/  ISETP.NE.AND P0, PT, R23, R12, PT ;  /* 0x0000000c1700720c */ /* 0x004fda0003f05270 */
[----:B------:R-:W-:Y:S05]  /*27c0*/  @!P0 BRA `(.L_x_17) ;  /* 0x00000000001c8947 */ /* 0x000fea0003800000 */
[----:B------:R-:W-:-:S05]  /*27d0*/  IMAD.SHL.U32 R10, R10, 0x8, RZ ;  /* 0x000000080a0a7824 */ /* 0x000fca00078e00ff */
[----:B------:R-:W-:-:S04]  /*27e0*/  LOP3.LUT R10, R10, 0x78, RZ, 0xc0, !PT ;  /* 0x000000780a0a7812 */ /* 0x000fc800078ec0ff */
[----:B------:R-:W-:-:S05]  /*27f0*/  IADD3 R23, PT, PT, R1, R10, RZ ;  /* 0x0000000a01177210 */ /* 0x000fca0007ffe0ff */
[----:B------:R-:W2:Y:S02]  /*2800*/  LDL R10, [R23+0x4] ;  /* 0x00000400170a7983 */ /* 0x000ea40000100800 */
[----:B--2---:R-:W-:-:S05]  /*2810*/  IMAD.IADD R10, R3, 0x1, R10 ;  /* 0x00000001030a7824 */ /* 0x004fca00078e020a */
[----:B------:R2:W-:Y:S01]  /*2820*/  STL [R23+0x4], R10 ;  /* 0x0000040a17007387 */ /* 0x0005e20000100800 */
[----:B------:R-:W-:Y:S05]  /*2830*/  BRA `(.L_x_14) ;  /* 0x00000000001c7947 */ /* 0x000fea0003800000 */
.L_x_17:
[----:B------:R-:W-:-:S05]  /*2840*/  IMAD.IADD R3, R3, 0x1, R14 ;  /* 0x0000000103037824 */ /* 0x000fca00078e020e */
[----:B------:R1:W-:Y:S01]  /*2850*/  STL [R22], R3 ;  /* 0x0000000316007387 */ /* 0x0003e20000100800 */
[----:B------:R-:W-:Y:S05]  /*2860*/  BRA `(.L_x_14) ;  /* 0x0000000000107947 */ /* 0x000fea0003800000 */
.L_x_16:
[----:B------:R-:W-:Y:S05]  /*2870*/  BSYNC.RELIABLE B1 ;  /* 0x0000000000017941 */ /* 0x000fea0003800100 */
.L_x_15:
[----:B------:R-:W-:-:S05]  /*2880*/  IMAD.U32 R23, R22, 0x8, R1 ;  /* 0x0000000816177824 */ /* 0x000fca00078e0001 */
[----:B------:R3:W-:Y:S04]  /*2890*/  STL.U8 [R23], R10 ;  /* 0x0000000a17007387 */ /* 0x0007e80000100000 */
[----:B------:R3:W-:Y:S02]  /*28a0*/  STL [R14], R3 ;  /* 0x000000030e007387 */ /* 0x0007e40000100800 */
.L_x_14:
[----:B------:R-:W-:Y:S05]  /*28b0*/  BSYNC.RECONVERGENT B0 ;  /* 0x0000000000007941 */ /* 0x000fea0003800200 */
.L_x_13:
[----:B------:R-:W-:Y:S05]  /*28c0*/  WARPSYNC.ALL ;  /* 0x0000000000007948 */ /* 0x000fea0003800000 */
[----:B------:R-:W1:Y:S04]  /*28d0*/  LDL R24, [R1+0x14] ;  /* 0x0000140001187983 */ /* 0x000e680000100800 */
[----:B--23--:R-:W2:Y:S01]  /*28e0*/  LDL.U8 R23, [R1+0x10] ;  /* 0x0000100001177983 */ /* 0x00cea20000100000 */
[----:B------:R-:W-:Y:S03]  /*28f0*/  BSSY.RECONVERGENT B0, `(.L_x_18) ;  /* 0x00000c3000007945 */ /* 0x000fe60003800200 */
[----:B-1----:R-:W1:Y:S04]  /*2900*/  SHFL.BFLY PT, R3, R24, R21, 0x1f ;  /* 0x0c001f1518037589 */ /* 0x002e6800000e0000 */
[----:B--2---:R2:W3:Y:S01]  /*2910*/  SHFL.BFLY PT, R12, R23, R21, 0x1f ;  /* 0x0c001f15170c7589 */ /* 0x0044e200000e0000 */
[----:B-1----:R-:W-:-:S13]  /*2920*/  ISETP.NE.AND P0, PT, R3, RZ, PT ;  /* 0x000000ff0300720c */ /* 0x002fda0003f05270 */
[----:B--23--:R-:W-:Y:S05]  /*2930*/  @!P0 BRA `(.L_x_19) ;  /* 0x0000000800f88947 */ /* 0x00cfea0003800000 */
[----:B------:R-:W2:Y:S01]  /*2940*/  LDL R25, [R1+0x4] ;  /* 0x0000040001197983 */ /* 0x000ea20000100800 */
[----:B------:R-:W-:Y:S01]  /*2950*/  BSSY.RELIABLE B1, `(.L_x_20) ;  /* 0x00000b9000017945 */ /* 0x000fe20003800100 */
[----:B------:R-:W-:Y:S01]  /*2960*/  IMAD.MOV.U32 R22, RZ, RZ, RZ ;  /* 0x000000ffff167224 */ /* 0x000fe200078e00ff */
[----:B------:R-:W-:Y:S02]  /*2970*/  MOV R14, R9 ;  /* 0x00000009000e7202 */ /* 0x000fe40000000f00 */
        /* <DEDUP_REMOVED lines=20> */
[----:B------:R-:W-:Y:S01]  /*2ac0*/  ISETP.NE.AND P0, PT, R24, RZ, PT ;  /* 0x000000ff1800720c */ /* 0x000fe20003f05270 */
[----:B------:R-:W-:Y:S02]  /*2ad0*/  IMAD.MOV.U32 R22, RZ, RZ, 0x2 ;  /* 0x00000002ff167424 */ /* 0x000fe400078e00ff */
[----:B------:R-:W-:-:S10]  /*2ae0*/  IMAD.MOV.U32 R14, RZ, RZ, R7 ;  /* 0x000000ffff0e7224 */ /* 0x000fd400078e0007 */
[----:B------:R-:W-:Y:S05]  /*2af0*/  @!P0 BRA `(.L_x_21) ;  /* 0x0000000800788947 */ /* 0x000fea0003800000 */
[----:B------:R-:W-:Y:S01]  /*2b00*/  ISETP.NE.AND P0, PT, R23, R10, PT ;  /* 0x0000000a1700720c */ /* 0x000fe20003f05270 */
[----:B------:R-:W-:Y:S01]  /*2b10*/  IMAD.MOV.U32 R22, RZ, RZ, R24 ;  /* 0x000000ffff167224 */ /* 0x000fe200078e0018 */
        /* <DEDUP_REMOVED lines=15> */
[----:B------:R-:W-:Y:S02]  /*2c10*/  HFMA2 R22, -RZ, RZ, 0, 2.384185791015625e-07 ;  /* 0x00000004ff167431 */ /* 0x000fe400000001ff */
        /* <DEDUP_REMOVED lines=54> */
[----:B------:R-:W-:Y:S02]  /*2f80*/  HFMA2 R22, -RZ, RZ, 0, 5.36441802978515625e-07 ;  /* 0x00000009ff167431 */ /* 0x000fe400000001ff */
        /* <DEDUP_REMOVED lines=10> */
[----:B------:R-:W-:Y:S01]  /*3030*/  VIADD R2, R1, 0x54 ;  /* 0x0000005401027836 */ /* 0x000fe20000000000 */
[----:B------:R-:W-:-:S03]  /*3040*/  MOV R22, 0xa ;  /* 0x0000000a00167802 */ /* 0x000fc60000000f00 */
        /* <DEDUP_REMOVED lines=42> */
[----:B------:R-:W-:Y:S02]  /*32f0*/  HFMA2 R22, -RZ, RZ, 0, 8.3446502685546875e-07 ;  /* 0x0000000eff167431 */ /* 0x000fe400000001ff */
        /* <DEDUP_REMOVED lines=21> */
[----:B------:R-:W-:-:S05]  /*3450*/  LOP3.LUT R10, R10, 0x78, RZ, 0xc0, !PT ;  /* 0x000000780a0a7812 */ /* 0x000fca00078ec0ff */
[----:B------:R-:W-:-:S05]  /*3460*/  IMAD.IADD R23, R1, 0x1, R10 ;  /* 0x0000000101177824 */ /* 0x000fca00078e020a */
[----:B------:R-:W2:Y:S02]  /*3470*/  LDL R10, [R23+0x4] ;  /* 0x00000400170a7983 */ /* 0x000ea40000100800 */
[----:B--2---:R-:W-:-:S05]  /*3480*/  IADD3 R10, PT, PT, R3, R10, RZ ;  /* 0x0000000a030a7210 */ /* 0x004fca0007ffe0ff */
[----:B------:R1:W-:Y:S01]  /*3490*/  STL [R23+0x4], R10 ;  /* 0x0000040a17007387 */ /* 0x0003e20000100800 */
[----:B------:R-:W-:Y:S05]  /*34a0*/  BRA `(.L_x_19) ;  /* 0x00000000001c7947 */ /* 0x000fea0003800000 */
.L_x_22:
[----:B------:R-:W-:-:S05]  /*34b0*/  IMAD.IADD R3, R3, 0x1, R22 ;  /* 0x0000000103037824 */ /* 0x000fca00078e0216 */
[----:B------:R2:W-:Y:S01]  /*34c0*/  STL [R14], R3 ;  /* 0x000000030e007387 */ /* 0x0005e20000100800 */
[----:B------:R-:W-:Y:S05]  /*34d0*/  BRA `(.L_x_19) ;  /* 0x0000000000107947 */ /* 0x000fea0003800000 */
.L_x_21:
[----:B------:R-:W-:Y:S05]  /*34e0*/  BSYNC.RELIABLE B1 ;  /* 0x0000000000017941 */ /* 0x000fea0003800100 */
.L_x_20:
[----:B------:R-:W-:-:S05]  /*34f0*/  IMAD.U32 R23, R22, 0x8, R1 ;  /* 0x0000000816177824 */ /* 0x000fca00078e0001 */
[----:B------:R3:W-:Y:S04]  /*3500*/  STL.U8 [R23], R12 ;  /* 0x0000000c17007387 */ /* 0x0007e80000100000 */
[----:B------:R3:W-:Y:S02]  /*3510*/  STL [R14], R3 ;  /* 0x000000030e007387 */ /* 0x0007e40000100800 */
.L_x_19:
[----:B------:R-:W-:Y:S05]  /*3520*/  BSYNC.RECONVERGENT B0 ;  /* 0x0000000000007941 */ /* 0x000fea0003800200 */
.L_x_18:
        /* <DEDUP_REMOVED lines=10> */
[----:B------:R-:W-:Y:S02]  /*35d0*/  IMAD.MOV.U32 R22, RZ, RZ, RZ ;  /* 0x000000ffff167224 */ /* 0x000fe400078e00ff */
[----:B------:R-:W-:Y:S01]  /*35e0*/  IMAD.MOV.U32 R14, RZ, RZ, R9 ;  /* 0x000000ffff0e7224 */ /* 0x000fe200078e0009 */
[----:B--2---:R-:W-:-:S13]  /*35f0*/  ISETP.NE.AND P0, PT, R25, RZ, PT ;  /* 0x000000ff1900720c */ /* 0x004fda0003f05270 */
[----:B------:R-:W-:Y:S05]  /*3600*/  @!P0 BRA `(.L_x_26) ;  /* 0x0000000800d08947 */ /* 0x000fea0003800000 */
[----:B------:R-:W2:Y:S01]  /*3610*/  LDL.U8 R27, [R1] ;  /* 0x00000000011b7983 */ /* 0x000ea20000100000 */
[----:B------:R-:W-:Y:S01]  /*3620*/  LOP3.LUT R10, R12, 0xff, RZ, 0xc0, !PT ;  /* 0x000000ff0c0a7812 */ /* 0x000fe200078ec0ff */
        /* <DEDUP_REMOVED lines=27> */
[----:B------:R-:W-:Y:S01]  /*37e0*/  ISETP.NE.AND P0, PT, R24, RZ, PT ;  /* 0x000000ff1800720c */ /* 0x000fe20003f05270 */
[----:B------:R-:W-:Y:S02]  /*37f0*/  HFMA2 R22, -RZ, RZ, 0, 1.78813934326171875e-07 ;  /* 0x00000003ff167431 */ /* 0x000fe400000001ff */
[----:B------:R-:W-:-:S10]  /*3800*/  IMAD.MOV.U32 R14, RZ, RZ, R6 ;  /* 0x000000ffff0e7224 */ /* 0x000fd400078e0006 */
[----:B------:R-:W-:Y:S05]  /*3810*/  @!P0 BRA `(.L_x_26) ;  /* 0x00000008004c8947 */ /* 0x000fea0003800000 */
[----:B------:R-:W-:Y:S01]  /*3820*/  ISETP.NE.AND P0, PT, R23, R10, PT ;  /* 0x0000000a1700720c */ /* 0x000fe20003f05270 */
[----:B------:R-:W-:Y:S02]  /*3830*/  IMAD.MOV.U32 R22, RZ, RZ, R24 ;  /* 0x000000ffff167224 */ /* 0x000fe400078e0018 */
[----:B------:R-:W-:-:S10]  /*3840*/  IMAD.MOV.U32 R14, RZ, RZ, R6 ;  /* 0x000000ffff0e7224 */ /* 0x000fd400078e0006 */
        /* <DEDUP_REMOVED lines=47> */
[----:B------:R-:W-:Y:S02]  /*3b40*/  HFMA2 R22, -RZ, RZ, 0, 4.76837158203125e-07 ;  /* 0x00000008ff167431 */ /* 0x000fe400000001ff */
        /* <DEDUP_REMOVED lines=21> */
[----:B------:R-:W-:Y:S02]  /*3ca0*/  VIADD R2, R1, 0x54 ;  /* 0x0000005401027836 */ /* 0x000fe40000000000 */
[----:B------:R-:W-:-:S03]  /*3cb0*/  IMAD.MOV.U32 R22, RZ, RZ, 0xa ;  /* 0x0000000aff167424 */ /* 0x000fc600078e00ff */
        /* <DEDUP_REMOVED lines=31> */
[----:B------:R-:W-:Y:S02]  /*3eb0*/  HFMA2 R22, -RZ, RZ, 0, 7.74860382080078125e-07 ;  /* 0x0000000dff167431 */ /* 0x000fe400000001ff */
        /* <DEDUP_REMOVED lines=10> */
[----:B------:R-:W-:Y:S01]  /*3f60*/  MOV R22, 0xe ;  /* 0x0000000e00167802 */ /* 0x000fe20000000f00 */
        /* <DEDUP_REMOVED lines=27> */
.L_x_27:
[----:B------:R-:W-:-:S05]  /*4120*/  IMAD.IADD R3, R3, 0x1, R22 ;  /* 0x0000000103037824 */ /* 0x000fca00078e0216 */
[----:B------:R2:W-:Y:S01]  /*4130*/  STL [R14], R3 ;  /* 0x000000030e007387 */ /* 0x0005e20000100800 */
[----:B------:R-:W-:Y:S05]  /*4140*/  BRA `(.L_x_24) ;  /* 0x0000000000107947 */ /* 0x000fea0003800000 */
.L_x_26:
[----:B------:R-:W-:Y:S05]  /*4150*/  BSYNC.RELIABLE B1 ;  /* 0x0000000000017941 */ /* 0x000fea0003800100 */
.L_x_25:
[----:B------:R-:W-:-:S05]  /*4160*/  LEA R23, R22, R1, 0x3 ;  /* 0x0000000116177211 */ /* 0x000fca00078e18ff */
[----:B------:R3:W-:Y:S04]  /*4170*/  STL.U8 [R23], R12 ;  /* 0x0000000c17007387 */ /* 0x0007e80000100000 */
[----:B------:R3:W-:Y:S02]  /*4180*/  STL [R14], R3 ;  /* 0x000000030e007387 */ /* 0x0007e40000100800 */
.L_x_24:
[----:B------:R-:W-:Y:S05]  /*4190*/  BSYNC.RECONVERGENT B0 ;  /* 0x0000000000007941 */ /* 0x000fea0003800200 */
.L_x_23:
[----:B------:R-:W-:Y:S05]  /*41a0*/  WARPSYNC.ALL ;  /* 0x0000000000007948 */ /* 0x000fea0003800000 */
[----:B------:R-:W2:Y:S04]  /*41b0*/  LDL R24, [R1+0x24] ;  /* 0x0000240001187983 */ /* 0x000ea80000100800 */
[----:B-1----:R-:W4:Y:S01]  /*41c0*/  LDL.U8 R10, [R1+0x20] ;  /* 0x00002000010a7983 */ /* 0x002f220000100000 */
[----:B------:R-:W-:Y:S03]  /*41d0*/  BSSY.RECONVERGENT B0, `(.L_x_28) ;  /* 0x00000c3000007945 */ /* 0x000fe60003800200 */
[----:B--23--:R-:W1:Y:S04]  /*41e0*/  SHFL.BFLY PT, R3, R24, R21, 0x1f ;  /* 0x0c001f1518037589 */ /* 0x00ce6800000e0000 */
[----:B----4-:R2:W3:Y:S01]  /*41f0*/  SHFL.BFLY PT, R12, R10, R21, 0x1f ;  /* 0x0c001f150a0c7589 */ /* 0x0104e200000e0000 */
        /* <DEDUP_REMOVED lines=10> */
[----:B------:R-:W-:-:S03]  /*42a0*/  IMAD.MOV.U32 R22, RZ, RZ, R25 ;  /* 0x000000ffff167224 */ /* 0x000fc600078e0019 */
        /* <DEDUP_REMOVED lines=102> */
[----:B------:R-:W-:Y:S02]  /*4910*/  VIADD R2, R1, 0x54 ;  /* 0x0000005401027836 */ /* 0x000fe40000000000 */
        /* <DEDUP_REMOVED lines=59> */
[----:B------:R-:W2:Y:S01]  /*4cd0*/  LDL.U8 R10, [R1+0x78] ;  /* 0x00007800010a7983 */ /* 0x000ea20000100000 */
[----:B------:R-:W-:Y:S01]  /*4ce0*/  IMAD.MOV.U32 R22, RZ, RZ, R24 ;  /* 0x000000ffff167224 */ /* 0x000fe200078e0018 */
[----:B------:R-:W-:Y:S02]  /*4cf0*/  MOV R14, R11 ;  /* 0x0000000b000e7202 */ /* 0x000fe40000000f00 */
[----:B--2---:R-:W-:-:S13]  /*4d00*/  ISETP.NE.AND P0, PT, R10, R23, PT ;  /* 0x000000170a00720c */ /* 0x004fda0003f05270 */
[----:B------:R-:W-:Y:S05]  /*4d10*/  @!P0 BRA `(.L_x_32) ;  /* 0x00000000001c8947 */ /* 0x000fea0003800000 */
[----:B------:R-:W-:-:S05]  /*4d20*/  IMAD.SHL.U32 R10, R12, 0x8, RZ ;  /* 0x000000080c0a7824 */ /* 0x000fca00078e00ff */
[----:B------:R-:W-:-:S05]  /*4d30*/  LOP3.LUT R10, R10, 0x78, RZ, 0xc0, !PT ;  /* 0x000000780a0a7812 */ /* 0x000fca00078ec0ff */
[----:B------:R-:W-:-:S05]  /*4d40*/  IMAD.IADD R23, R1, 0x1, R10 ;  /* 0x0000000101177824 */ /* 0x000fca00078e020a */
[----:B------:R-:W2:Y:S02]  /*4d50*/  LDL R10, [R23+0x4] ;  /* 0x00000400170a7983 */ /* 0x000ea40000100800 */
[----:B--2---:R-:W-:-:S05]  /*4d60*/  IMAD.IADD R10, R3, 0x1, R10 ;  /* 0x00000001030a7824 */ /* 0x004fca00078e020a */
[----:B------:R1:W-:Y:S01]  /*4d70*/  STL [R23+0x4], R10 ;  /* 0x0000040a17007387 */ /* 0x0003e20000100800 */
[----:B------:R-:W-:Y:S05]  /*4d80*/  BRA `(.L_x_29) ;  /* 0x00000000001c7947 */ /* 0x000fea0003800000 */
.L_x_32:
[----:B------:R-:W-:-:S05]  /*4d90*/  IADD3 R3, PT, PT, R3, R22, RZ ;  /* 0x0000001603037210 */ /* 0x000fca0007ffe0ff */
[----:B------:R2:W-:Y:S01]  /*4da0*/  STL [R14], R3 ;  /* 0x000000030e007387 */ /* 0x0005e20000100800 */
[----:B------:R-:W-:Y:S05]  /*4db0*/  BRA `(.L_x_29) ;  /* 0x0000000000107947 */ /* 0x000fea0003800000 */
.L_x_31:
[----:B------:R-:W-:Y:S05]  /*4dc0*/  BSYNC.RELIABLE B1 ;  /* 0x0000000000017941 */ /* 0x000fea0003800100 */
.L_x_30:
[----:B------:R-:W-:-:S05]  /*4dd0*/  IMAD.U32 R23, R22, 0x8, R1 ;  /* 0x0000000816177824 */ /* 0x000fca00078e0001 */
[----:B------:R3:W-:Y:S04]  /*4de0*/  STL.U8 [R23], R12 ;  /* 0x0000000c17007387 */ /* 0x0007e80000100000 */
[----:B------:R3:W-:Y:S02]  /*4df0*/  STL [R14], R3 ;  /* 0x000000030e007387 */ /* 0x0007e40000100800 */
.L_x_29:
[----:B------:R-:W-:Y:S05]  /*4e00*/  BSYNC.RECONVERGENT B0 ;  /* 0x0000000000007941 */ /* 0x000fea0003800200 */
.L_x_28:
        /* <DEDUP_REMOVED lines=15> */
[----:B------:R-:W-:Y:S02]  /*4f00*/  LOP3.LUT R23, R12, 0xff, RZ, 0xc0, !PT ;  /* 0x000000ff0c177812 */ /* 0x000fe400078ec0ff */
        /* <DEDUP_REMOVED lines=164> */
[----:B------:R-:W-:Y:S01]  /*5950*/  MOV R22, R24 ;  /* 0x0000001800167202 */ /* 0x000fe20000000f00 */
        /* <DEDUP_REMOVED lines=10> */
.L_x_37:
[----:B------:R-:W-:-:S05]  /*5a00*/  IMAD.IADD R3, R3, 0x1, R22 ;  /* 0x0000000103037824 */ /* 0x000fca00078e0216 */
[----:B------:R2:W-:Y:S01]  /*5a10*/  STL [R14], R3 ;  /* 0x000000030e007387 */ /* 0x0005e20000100800 */
[----:B------:R-:W-:Y:S05]  /*5a20*/  BRA `(.L_x_34) ;  /* 0x0000000000107947 */ /* 0x000fea0003800000 */
.L_x_36:
[----:B------:R-:W-:Y:S05]  /*5a30*/  BSYNC.RELIABLE B1 ;  /* 0x0000000000017941 */ /* 0x000fea0003800100 */
.L_x_35:
[----:B------:R-:W-:-:S05]  /*5a40*/  IMAD.U32 R23, R22, 0x8, R1 ;  /* 0x0000000816177824 */ /* 0x000fca00078e0001 */
[----:B------:R3:W-:Y:S04]  /*5a50*/  STL.U8 [R23], R12 ;  /* 0x0000000c17007387 */ /* 0x0007e80000100000 */
[----:B------:R3:W-:Y:S02]  /*5a60*/  STL [R14], R3 ;  /* 0x000000030e007387 */ /* 0x0007e40000100800 */
.L_x_34:
[----:B------:R-:W-:Y:S05]  /*5a70*/  BSYNC.RECONVERGENT B0 ;  /* 0x0000000000007941 */ /* 0x000fea0003800200 */
.L_x_33:
        /* <DEDUP_REMOVED lines=16> */
[----:B------:R-:W-:-:S03]  /*5b80*/  IMAD.MOV.U32 R22, RZ, RZ, R25 ;  /* 0x000000ffff167224 */ /* 0x000fc600078e0019 */
        /* <DEDUP_REMOVED lines=174> */
.L_x_42:
[----:B------:R-:W-:-:S05]  /*6670*/  IMAD.IADD R3, R3, 0x1, R22 ;  /* 0x0000000103037824 */ /* 0x000fca00078e0216 */
[----:B------:R3:W-:Y:S01]  /*6680*/  STL [R14], R3 ;  /* 0x000000030e007387 */ /* 0x0007e20000100800 */
[----:B------:R-:W-:Y:S05]  /*6690*/  BRA `(.L_x_39) ;  /* 0x0000000000107947 */ /* 0x000fea0003800000 */
.L_x_41:
[----:B------:R-:W-:Y:S05]  /*66a0*/  BSYNC.RELIABLE B1 ;  /* 0x0000000000017941 */ /* 0x000fea0003800100 */
.L_x_40:
[----:B------:R-:W-:-:S05]  /*66b0*/  IMAD.U32 R23, R22, 0x8, R1 ;  /* 0x0000000816177824 */ /* 0x000fca00078e0001 */
[----:B------:R1:W-:Y:S04]  /*66c0*/  STL.U8 [R23], R12 ;  /* 0x0000000c17007387 */ /* 0x0003e80000100000 */
[----:B------:R1:W-:Y:S02]  /*66d0*/  STL [R14], R3 ;  /* 0x000000030e007387 */ /* 0x0003e40000100800 */
.L_x_39:
[----:B------:R-:W-:Y:S05]  /*66e0*/  BSYNC.RECONVERGENT B0 ;  /* 0x0000000000007941 */ /* 0x000fea0003800200 */
.L_x_38:
[----:B------:R-:W-:Y:S05]  /*66f0*/  WARPSYNC.ALL ;  /* 0x0000000000007948 */ /* 0x000fea0003800000 */
[----:B------:R-:W1:Y:S04]  /*6700*/  LDL R24, [R1+0x3c] ;  /* 0x00003c0001187983 */ /* 0x000e680000100800 */
[----:B--2---:R-:W2:Y:S01]  /*6710*/  LDL.U8 R10, [R1+0x38] ;  /* 0x00003800010a7983 */ /* 0x004ea20000100000 */
[----:B------:R-:W-:Y:S03]  /*6720*/  BSSY.RECONVERGENT B0, `(.L_x_43) ;  /* 0x00000c3000007945 */ /* 0x000fe60003800200 */
[----:B-1-3--:R-:W1:Y:S04]  /*6730*/  SHFL.BFLY PT, R3, R24, R21, 0x1f ;  /* 0x0c001f1518037589 */ /* 0x00ae6800000e0000 */
[----:B--2---:R2:W3:Y:S01]  /*6740*/  SHFL.BFLY PT, R12, R10, R21, 0x1f ;  /* 0x0c001f150a0c7589 */ /* 0x0044e200000e0000 */
        /* <DEDUP_REMOVED lines=82> */
[----:B------:R-:W-:Y:S01]  /*6c70*/  IMAD.MOV.U32 R14, RZ, RZ, R20 ;  /* 0x000000ffff0e7224 */ /* 0x000fe200078e0014 */
[----:B------:R-:W-:-:S11]  /*6c80*/  MOV R22, 0x7 ;  /* 0x0000000700167802 */ /* 0x000fd60000000f00 */
[----:B------:R-:W-:Y:S05]  /*6c90*/  @!P0 BRA `(.L_x_46) ;  /* 0x00000004009c8947 */ /* 0x000fea0003800000 */
[----:B------:R-:W-:Y:S01]  /*6ca0*/  ISETP.NE.AND P0, PT, R10, R23, PT ;  /* 0x000000170a00720c */ /* 0x000fe20003f05270 */
[----:B------:R-:W-:Y:S02]  /*6cb0*/  IMAD.MOV.U32 R22, RZ, RZ, R24 ;  /* 0x000000ffff167224 */ /* 0x000fe400078e0018 */
[----:B------:R-:W-:-:S10]  /*6cc0*/  IMAD.MOV.U32 R14, RZ, RZ, R20 ;  /* 0x000000ffff0e7224 */ /* 0x000fd400078e0014 */
        /* <DEDUP_REMOVED lines=25> */
[----:B------:R-:W-:Y:S01]  /*6e60*/  IADD3 R2, PT, PT, R1, 0x54, RZ ;  /* 0x0000005401027810 */ /* 0x000fe20007ffe0ff */
[----:B------:R-:W-:-:S04]  /*6e70*/  IMAD.MOV.U32 R22, RZ, RZ, 0xa ;  /* 0x0000000aff167424 */ /* 0x000fc800078e00ff */
        /* <DEDUP_REMOVED lines=70> */
.L_x_47:
[----:B------:R-:W-:-:S05]  /*72e0*/  IMAD.IADD R3, R3, 0x1, R22 ;  /* 0x0000000103037824 */ /* 0x000fca00078e0216 */
[----:B------:R3:W-:Y:S01]  /*72f0*/  STL [R14], R3 ;  /* 0x000000030e007387 */ /* 0x0007e20000100800 */
[----:B------:R-:W-:Y:S05]  /*7300*/  BRA `(.L_x_44) ;  /* 0x0000000000107947 */ /* 0x000fea0003800000 */
.L_x_46:
[----:B------:R-:W-:Y:S05]  /*7310*/  BSYNC.RELIABLE B1 ;  /* 0x0000000000017941 */ /* 0x000fea0003800100 */
.L_x_45:
[----:B------:R-:W-:-:S05]  /*7320*/  LEA R23, R22, R1, 0x3 ;  /* 0x0000000116177211 */ /* 0x000fca00078e18ff */
[----:B------:R2:W-:Y:S04]  /*7330*/  STL.U8 [R23], R12 ;  /* 0x0000000c17007387 */ /* 0x0005e80000100000 */
[----:B------:R2:W-:Y:S02]  /*7340*/  STL [R14], R3 ;  /* 0x000000030e007387 */ /* 0x0005e40000100800 */
.L_x_44:
[----:B------:R-:W-:Y:S05]  /*7350*/  BSYNC.RECONVERGENT B0 ;  /* 0x0000000000007941 */ /* 0x000fea0003800200 */
.L_x_43:
        /* <DEDUP_REMOVED lines=191> */
.L_x_52:
[----:B------:R-:W-:-:S05]  /*7f50*/  IADD3 R3, PT, PT, R3, R22, RZ ;  /* 0x0000001603037210 */ /* 0x000fca0007ffe0ff */
[----:B------:R2:W-:Y:S01]  /*7f60*/  STL [R14], R3 ;  /* 0x000000030e007387 */ /* 0x0005e20000100800 */
[----:B------:R-:W-:Y:S05]  /*7f70*/  BRA `(.L_x_49) ;  /* 0x0000000000107947 */ /* 0x000fea0003800000 */
.L_x_51:
[----:B------:R-:W-:Y:S05]  /*7f80*/  BSYNC.RELIABLE B1 ;  /* 0x0000000000017941 */ /* 0x000fea0003800100 */
.L_x_50:
[----:B------:R-:W-:-:S05]  /*7f90*/  IMAD.U32 R23, R22, 0x8, R1 ;  /* 0x0000000816177824 */ /* 0x000fca00078e0001 */
[----:B------:R3:W-:Y:S04]  /*7fa0*/  STL.U8 [R23], R12 ;  /* 0x0000000c17007387 */ /* 0x0007e80000100000 */
[----:B------:R3:W-:Y:S02]  /*7fb0*/  STL [R14], R3 ;  /* 0x000000030e007387 */ /* 0x0007e40000100800 */
.L_x_49:
[----:B------:R-:W-:Y:S05]  /*7fc0*/  BSYNC.RECONVERGENT B0 ;  /* 0x0000000000007941 */ /* 0x000fea0003800200 */
.L_x_48:
        /* <DEDUP_REMOVED lines=191> */
.L_x_57:
[----:B------:R-:W-:-:S05]  /*8bc0*/  IMAD.IADD R3, R3, 0x1, R22 ;  /* 0x0000000103037824 */ /* 0x000fca00078e0216 */
[----:B------:R2:W-:Y:S01]  /*8bd0*/  STL [R14], R3 ;  /* 0x000000030e007387 */ /* 0x0005e20000100800 */
[----:B------:R-:W-:Y:S05]  /*8be0*/  BRA `(.L_x_54) ;  /* 0x0000000000107947 */ /* 0x000fea0003800000 */
.L_x_56:
[----:B------:R-:W-:Y:S05]  /*8bf0*/  BSYNC.RELIABLE B1 ;  /* 0x0000000000017941 */ /* 0x000fea0003800100 */
.L_x_55:
[----:B------:R-:W-:-:S05]  /*8c00*/  IMAD.U32 R23, R22, 0x8, R1 ;  /* 0x0000000816177824 */ /* 0x000fca00078e0001 */
[----:B------:R3:W-:Y:S04]  /*8c10*/  STL.U8 [R23], R12 ;  /* 0x0000000c17007387 */ /* 0x0007e80000100000 */
[----:B------:R3:W-:Y:S02]  /*8c20*/  STL [R14], R3 ;  /* 0x000000030e007387 */ /* 0x0007e40000100800 */
.L_x_54:
[----:B------:R-:W-:Y:S05]  /*8c30*/  BSYNC.RECONVERGENT B0 ;  /* 0x0000000000007941 */ /* 0x000fea0003800200 */
.L_x_53:
        /* <DEDUP_REMOVED lines=121> */
[----:B------:R-:W-:Y:S02]  /*93d0*/  VIADD R2, R1, 0x54 ;  /* 0x0000005401027836 */ /* 0x000fe40000000000 */
[----:B------:R-:W-:Y:S02]  /*93e0*/  HFMA2 R22, -RZ, RZ, 0, 5.9604644775390625e-07 ;  /* 0x0000000aff167431 */ /* 0x000fe400000001ff */
[----:B------:R-:W-:-:S08]  /*93f0*/  IMAD.MOV.U32 R14, RZ, RZ, R2 ;  /* 0x000000ffff0e7224 */ /* 0x000fd000078e0002 */
[----:B------:R-:W-:Y:S05]  /*9400*/  @!P0 BRA `(.L_x_61) ;  /* 0x0000000400148947 */ /* 0x000fea0003800000 */
[----:B------:R-:W-:Y:S01]  /*9410*/  ISETP.NE.AND P0, PT, R10, R23, PT ;  /* 0x000000170a00720c */ /* 0x000fe20003f05270 */
        /* <DEDUP_REMOVED lines=65> */
.L_x_62:
[----:B------:R-:W-:-:S05]  /*9830*/  IMAD.IADD R3, R3, 0x1, R22 ;  /* 0x0000000103037824 */ /* 0x000fca00078e0216 */
[----:B------:R3:W-:Y:S01]  /*9840*/  STL [R14], R3 ;  /* 0x000000030e007387 */ /* 0x0007e20000100800 */
[----:B------:R-:W-:Y:S05]  /*9850*/  BRA `(.L_x_59) ;  /* 0x0000000000107947 */ /* 0x000fea0003800000 */
.L_x_61:
[----:B------:R-:W-:Y:S05]  /*9860*/  BSYNC.RELIABLE B1 ;  /* 0x0000000000017941 */ /* 0x000fea0003800100 */
.L_x_60:
[----:B------:R-:W-:-:S05]  /*9870*/  IMAD.U32 R23, R22, 0x8, R1 ;  /* 0x0000000816177824 */ /* 0x000fca00078e0001 */
[----:B------:R1:W-:Y:S04]  /*9880*/  STL.U8 [R23], R12 ;  /* 0x0000000c17007387 */ /* 0x0003e80000100000 */
[----:B------:R1:W-:Y:S02]  /*9890*/  STL [R14], R3 ;  /* 0x000000030e007387 */ /* 0x0003e40000100800 */
.L_x_59:
[----:B------:R-:W-:Y:S05]  /*98a0*/  BSYNC.RECONVERGENT B0 ;  /* 0x0000000000007941 */ /* 0x000fea0003800200 */
.L_x_58:
[----:B------:R-:W-:Y:S05]  /*98b0*/  WARPSYNC.ALL ;  /* 0x0000000000007948 */ /* 0x000fea0003800000 */
[----:B------:R-:W4:Y:S04]  /*98c0*/  LDL R26, [R1+0x5c] ;  /* 0x00005c00011a7983 */ /* 0x000f280000100800 */
[----:B-1-3--:R-:W3:Y:S01]  /*98d0*/  LDL.U8 R14, [R1+0x58] ;  /* 0x00005800010e7983 */ /* 0x00aee20000100000 */
[----:B------:R-:W-:Y:S03]  /*98e0*/  BSSY.RECONVERGENT B0, `(.L_x_63) ;  /* 0x00000c4000007945 */ /* 0x000fe60003800200 */
[----:B----4-:R-:W1:Y:S04]  /*98f0*/  SHFL.BFLY PT, R3, R26, R21, 0x1f ;  /* 0x0c001f151a037589 */ /* 0x010e6800000e0000 */
[----:B---3--:R3:W4:Y:S01]  /*9900*/  SHFL.BFLY PT, R12, R14, R21, 0x1f ;  /* 0x0c001f150e0c7589 */ /* 0x00872200000e0000 */
[----:B-1----:R-:W-:-:S13]  /*9910*/  ISETP.NE.AND P0, PT, R3, RZ, PT ;  /* 0x000000ff0300720c */ /* 0x002fda0003f05270 */
[----:B---34-:R-:W-:Y:S05]  /*9920*/  @!P0 BRA `(.L_x_64) ;  /* 0x0000000800fc8947 */ /* 0x018fea0003800000 */
[----:B--2---:R-:W2:Y:S01]  /*9930*/  LDL R23, [R1+0x4] ;  /* 0x0000040001177983 */ /* 0x004ea20000100800 */
        /* <DEDUP_REMOVED lines=173> */
[----:B--2---:R-:W-:Y:S02]  /*a410*/  ISETP.NE.AND P0, PT, R23, R10, PT ;  /* 0x0000000a1700720c */ /* 0x004fe40003f05270 */
[----:B------:R-:W-:-:S11]  /*a420*/  MOV R23, R11 ;  /* 0x0000000b00177202 */ /* 0x000fd60000000f00 */
        /* <DEDUP_REMOVED lines=8> */
.L_x_67:
[----:B------:R-:W-:-:S05]  /*a4b0*/  IADD3 R22, PT, PT, R3, R22, RZ ;  /* 0x0000001603167210 */ /* 0x000fca0007ffe0ff */
[----:B------:R4:W-:Y:S01]  /*a4c0*/  STL [R23], R22 ;  /* 0x0000001617007387 */ /* 0x0009e20000100800 */
[----:B------:R-:W-:Y:S05]  /*a4d0*/  BRA `(.L_x_64) ;  /* 0x0000000000107947 */ /* 0x000fea0003800000 */
.L_x_66:
[----:B------:R-:W-:Y:S05]  /*a4e0*/  BSYNC.RELIABLE B1 ;  /* 0x0000000000017941 */ /* 0x000fea0003800100 */
.L_x_65:
[----:B------:R-:W-:-:S05]  /*a4f0*/  IMAD.U32 R23, R24, 0x8, R1 ;  /* 0x0000000818177824 */ /* 0x000fca00078e0001 */
[----:B------:R3:W-:Y:S04]  /*a500*/  STL.U8 [R23], R12 ;  /* 0x0000000c17007387 */ /* 0x0007e80000100000 */
[----:B------:R3:W-:Y:S02]  /*a510*/  STL [R22], R3 ;  /* 0x0000000316007387 */ /* 0x0007e40000100800 */
.L_x_64:
[----:B------:R-:W-:Y:S05]  /*a520*/  BSYNC.RECONVERGENT B0 ;  /* 0x0000000000007941 */ /* 0x000fea0003800200 */
.L_x_63:
[----:B------:R-:W-:Y:S05]  /*a530*/  WARPSYNC.ALL ;  /* 0x0000000000007948 */ /* 0x000fea0003800000 */
[----:B------:R-:W3:Y:S04]  /*a540*/  LDL R26, [R1+0x64] ;  /* 0x00006400011a7983 */ /* 0x000ee80000100800 */
[----:B------:R-:W5:Y:S01]  /*a550*/  LDL.U8 R14, [R1+0x60] ;  /* 0x00006000010e7983 */ /* 0x000f620000100000 */
[----:B------:R-:W-:Y:S03]  /*a560*/  BSSY.RECONVERGENT B0, `(.L_x_68) ;  /* 0x00000c4000007945 */ /* 0x000fe60003800200 */
[----:B---3--:R-:W3:Y:S04]  /*a570*/  SHFL.BFLY PT, R3, R26, R21, 0x1f ;  /* 0x0c001f151a037589 */ /* 0x008ee800000e0000 */
[----:B-----5:R0:W0:Y:S01]  /*a580*/  SHFL.BFLY PT, R12, R14, R21, 0x1f ;  /* 0x0c001f150e0c7589 */ /* 0x02002200000e0000 */
[----:B---3--:R-:W-:-:S13]  /*a590*/  ISETP.NE.AND P0, PT, R3, RZ, PT ;  /* 0x000000ff0300720c */ /* 0x008fda0003f05270 */
[----:B0-----:R-:W-:Y:S05]  /*a5a0*/  @!P0 BRA `(.L_x_69) ;  /* 0x0000000800fc8947 */ /* 0x001fea0003800000 */
[----:B-12-4-:R-:W2:Y:S01]  /*a5b0*/  LDL R23, [R1+0x4] ;  /* 0x0000040001177983 */ /* 0x016ea20000100800 */
[----:B------:R-:W-:Y:S01]  /*a5c0*/  BSSY.RELIABLE B1, `(.L_x_70) ;  /* 0x00000ba000017945 */ /* 0x000fe20003800100 */
[----:B------:R-:W-:Y:S02]  /*a5d0*/  IMAD.MOV.U32 R24, RZ, RZ, RZ ;  /* 0x000000ffff187224 */ /* 0x000fe400078e00ff */
[----:B------:R-:W-:Y:S01]  /*a5e0*/  IMAD.MOV.U32 R22, RZ, RZ, R9 ;  /* 0x000000ffff167224 */ /* 0x000fe200078e0009 */
[----:B--2---:R-:W-:-:S13]  /*a5f0*/  ISETP.NE.AND P0, PT, R23, RZ, PT ;  /* 0x000000ff1700720c */ /* 0x004fda0003f05270 */
[----:B------:R-:W-:Y:S05]  /*a600*/  @!P0 BRA `(.L_x_71) ;  /* 0x0000000800d48947 */ /* 0x000fea0003800000 */
[----:B------:R-:W2:Y:S01]  /*a610*/  LDL.U8 R25, [R1] ;  /* 0x0000000001197983 */ /* 0x000ea20000100000 */
[----:B------:R-:W-:Y:S02]  /*a620*/  LOP3.LUT R10, R12, 0xff, RZ, 0xc0, !PT ;  /* 0x000000ff0c0a7812 */ /* 0x000fe400078ec0ff */
        /* <DEDUP_REMOVED lines=176> */
.L_x_72:
[----:B------:R-:W-:-:S05]  /*b130*/  IMAD.IADD R22, R3, 0x1, R22 ;  /* 0x0000000103167824 */ /* 0x000fca00078e0216 */
[----:B------:R0:W-:Y:S01]  /*b140*/  STL [R23], R22 ;  /* 0x0000001617007387 */ /* 0x0001e20000100800 */
[----:B------:R-:W-:Y:S05]  /*b150*/  BRA `(.L_x_69) ;  /* 0x0000000000107947 */ /* 0x000fea0003800000 */
.L_x_71:
[----:B------:R-:W-:Y:S05]  /*b160*/  BSYNC.RELIABLE B1 ;  /* 0x0000000000017941 */ /* 0x000fea0003800100 */
.L_x_70:
[----:B------:R-:W-:-:S05]  /*b170*/  IMAD.U32 R23, R24, 0x8, R1 ;  /* 0x0000000818177824 */ /* 0x000fca00078e0001 */
[----:B------:R3:W-:Y:S04]  /*b180*/  STL.U8 [R23], R12 ;  /* 0x0000000c17007387 */ /* 0x0007e80000100000 */
[----:B------:R3:W-:Y:S02]  /*b190*/  STL [R22], R3 ;  /* 0x0000000316007387 */ /* 0x0007e40000100800 */
.L_x_69:
[----:B------:R-:W-:Y:S05]  /*b1a0*/  BSYNC.RECONVERGENT B0 ;  /* 0x0000000000007941 */ /* 0x000fea0003800200 */
.L_x_68:
        /* <DEDUP_REMOVED lines=192> */
.L_x_77:
[----:B------:R-:W-:-:S05]  /*bdb0*/  IADD3 R22, PT, PT, R3, R22, RZ ;  /* 0x0000001603167210 */ /* 0x000fca0007ffe0ff */
[----:B------:R3:W-:Y:S01]  /*bdc0*/  STL [R23], R22 ;  /* 0x0000001617007387 */ /* 0x0007e20000100800 */
[----:B------:R-:W-:Y:S05]  /*bdd0*/  BRA `(.L_x_74) ;  /* 0x0000000000107947 */ /* 0x000fea0003800000 */
.L_x_76:
[----:B------:R-:W-:Y:S05]  /*bde0*/  BSYNC.RELIABLE B1 ;  /* 0x0000000000017941 */ /* 0x000fea0003800100 */
.L_x_75:
[----:B------:R-:W-:-:S05]  /*bdf0*/  IMAD.U32 R23, R24, 0x8, R1 ;  /* 0x0000000818177824 */ /* 0x000fca00078e0001 */
[----:B------:R0:W-:Y:S04]  /*be00*/  STL.U8 [R23], R12 ;  /* 0x0000000c17007387 */ /* 0x0001e80000100000 */
[----:B------:R0:W-:Y:S02]  /*be10*/  STL [R22], R3 ;  /* 0x0000000316007387 */ /* 0x0001e40000100800 */
.L_x_74:
[----:B------:R-:W-:Y:S05]  /*be20*/  BSYNC.RECONVERGENT B0 ;  /* 0x0000000000007941 */ /* 0x000fea0003800200 */
.L_x_73:
[----:B------:R-:W-:Y:S05]  /*be30*/  WARPSYNC.ALL ;  /* 0x0000000000007948 */ /* 0x000fea0003800000 */
[----:B------:R-:W0:Y:S04]  /*be40*/  LDL R26, [R1+0x74] ;  /* 0x00007400011a7983 */ /* 0x000e280000100800 */
[----:B------:R-:W5:Y:S01]  /*be50*/  LDL.U8 R14, [R1+0x70] ;  /* 0x00007000010e7983 */ /* 0x000f620000100000 */
[----:B------:R-:W-:Y:S03]  /*be60*/  BSSY.RECONVERGENT B0, `(.L_x_78) ;  /* 0x00000c4000007945 */ /* 0x000fe60003800200 */
[----:B0-----:R-:W0:Y:S04]  /*be70*/  SHFL.BFLY PT, R3, R26, R21, 0x1f ;  /* 0x0c001f151a037589 */ /* 0x001e2800000e0000 */
[----:B-----5:R0:W1:Y:S02]  /*be80*/  SHFL.BFLY PT, R12, R14, R21, 0x1f ;  /* 0x0c001f150e0c7589 */ /* 0x02006400000e0000 */
[----:B0-----:R-:W-:-:S13]  /*be90*/  ISETP.NE.AND P0, PT, R3, RZ, PT ;  /* 0x000000ff0300720c */ /* 0x001fda0003f05270 */
[----:B-1----:R-:W-:Y:S05]  /*bea0*/  @!P0 BRA `(.L_x_79) ;  /* 0x0000000800fc8947 */ /* 0x002fea0003800000 */
[----:B--234-:R-:W2:Y:S01]  /*beb0*/  LDL R23, [R1+0x4] ;  /* 0x0000040001177983 */ /* 0x01cea20000100800 */
        /* <DEDUP_REMOVED lines=183> */
.L_x_82:
[----:B------:R-:W-:-:S05]  /*ca30*/  IMAD.IADD R22, R3, 0x1, R22 ;  /* 0x0000000103167824 */ /* 0x000fca00078e0216 */
[----:B------:R0:W-:Y:S01]  /*ca40*/  STL [R23], R22 ;  /* 0x0000001617007387 */ /* 0x0001e20000100800 */
[----:B------:R-:W-:Y:S05]  /*ca50*/  BRA `(.L_x_79) ;  /* 0x0000000000107947 */ /* 0x000fea0003800000 */
.L_x_81:
[----:B------:R-:W-:Y:S05]  /*ca60*/  BSYNC.RELIABLE B1 ;  /* 0x0000000000017941 */ /* 0x000fea0003800100 */
.L_x_80:
[----:B------:R-:W-:-:S05]  /*ca70*/  IMAD.U32 R23, R24, 0x8, R1 ;  /* 0x0000000818177824 */ /* 0x000fca00078e0001 */
[----:B------:R0:W-:Y:S04]  /*ca80*/  STL.U8 [R23], R12 ;  /* 0x0000000c17007387 */ /* 0x0001e80000100000 */
[----:B------:R0:W-:Y:S02]  /*ca90*/  STL [R22], R3 ;  /* 0x0000000316007387 */ /* 0x0001e40000100800 */
.L_x_79:
[----:B------:R-:W-:Y:S05]  /*caa0*/  BSYNC.RECONVERGENT B0 ;  /* 0x0000000000007941 */ /* 0x000fea0003800200 */
.L_x_78:
        /* <DEDUP_REMOVED lines=179> */
[----:B------:R-:W-:Y:S05]  /*d5e0*/  @P0 BREAK.RELIABLE B1 ;  /* 0x0000000000010942 */ /* 0x000fea0003800100 */
[----:B------:R-:W-:Y:S05]  /*d5f0*/  @!P0 BRA `(.L_x_86) ;  /* 0x0000000000388947 */ /* 0x000fea0003800000 */
[----:B------:R-:W-:Y:S01]  /*d600*/  ISETP.NE.AND P0, PT, R14, R10, PT ;  /* 0x0000000a0e00720c */ /* 0x000fe20003f05270 */
[----:B------:R-:W-:Y:S01]  /*d610*/  IMAD.MOV.U32 R22, RZ, RZ, R26 ;  /* 0x000000ffff167224 */ /* 0x000fe200078e001a */
        /* <DEDUP_REMOVED lines=9> */
.L_x_87:
[----:B------:R-:W-:-:S05]  /*d6b0*/  IADD3 R22, PT, PT, R3, R22, RZ ;  /* 0x0000001603167210 */ /* 0x000fca0007ffe0ff */
[----:B------:R0:W-:Y:S01]  /*d6c0*/  STL [R23], R22 ;  /* 0x0000001617007387 */ /* 0x0001e20000100800 */
[----:B------:R-:W-:Y:S05]  /*d6d0*/  BRA `(.L_x_84) ;  /* 0x0000000000107947 */ /* 0x000fea0003800000 */
.L_x_86:
[----:B------:R-:W-:Y:S05]  /*d6e0*/  BSYNC.RELIABLE B1 ;  /* 0x0000000000017941 */ /* 0x000fea0003800100 */
.L_x_85:
[----:B------:R-:W-:-:S05]  /*d6f0*/  IMAD.U32 R23, R24, 0x8, R1 ;  /* 0x0000000818177824 */ /* 0x000fca00078e0001 */
[----:B------:R1:W-:Y:S04]  /*d700*/  STL.U8 [R23], R12 ;  /* 0x0000000c17007387 */ /* 0x0003e80000100000 */
[----:B------:R1:W-:Y:S02]  /*d710*/  STL [R22], R3 ;  /* 0x0000000316007387 */ /* 0x0003e40000100800 */
.L_x_84:
[----:B------:R-:W-:Y:S05]  /*d720*/  BSYNC.RECONVERGENT B0 ;  /* 0x0000000000007941 */ /* 0x000fea0003800200 */
.L_x_83:
[----:B------:R-:W-:Y:S05]  /*d730*/  WARPSYNC.ALL ;  /* 0x0000000000007948 */ /* 0x000fea0003800000 */
[----:B------:R-:W-:-:S05]  /*d740*/  IMAD.SHL.U32 R21, R21, 0x2, RZ ;  /* 0x0000000215157824 */ /* 0x000fca00078e00ff */
[----:B------:R-:W-:-:S13]  /*d750*/  ISETP.GE.AND P0, PT, R21, 0x20, PT ;  /* 0x000000201500780c */ /* 0x000fda0003f06270 */
[----:B------:R-:W-:Y:S05]  /*d760*/  @!P0 BRA `(.L_x_88) ;  /* 0xffffff3800608947 */ /* 0x000fea000383ffff */
[----:B------:R-:W5:Y:S02]  /*d770*/  S2R R0, SR_TID.X ;  /* 0x0000000000007919 */ /* 0x000f640000002100 */
[----:B-----5:R-:W-:-:S13]  /*d780*/  LOP3.LUT P0, RZ, R0, 0x1f, RZ, 0xc0, !PT ;  /* 0x0000001f00ff7812 */ /* 0x020fda000780c0ff */
[----:B------:R-:W-:Y:S05]  /*d790*/  @P0 EXIT ;  /* 0x000000000000094d */ /* 0x000fea0003800000 */
[----:B01234-:R-:W2:Y:S04]  /*d7a0*/  LDL R23, [R1+0x4] ;  /* 0x0000040001177983 */ /* 0x01fea80000100800 */
[----:B------:R-:W3:Y:S04]  /*d7b0*/  LDL R21, [R1+0xc] ;  /* 0x00000c0001157983 */ /* 0x000ee80000100800 */
[----:B------:R0:W5:Y:S04]  /*d7c0*/  LDL R19, [R1+0x14] ;  /* 0x0000140001137983 */ /* 0x0001680000100800 */
        /* <DEDUP_REMOVED lines=12> */
[----:B------:R0:W5:Y:S01]  /*d890*/  LDL R17, [R1+0x7c] ;  /* 0x00007c0001117983 */ /* 0x0001620000100800 */
[----:B------:R-:W-:Y:S01]  /*d8a0*/  BSSY.RECONVERGENT B0, `(.L_x_89) ;  /* 0x000000c000007945 */ /* 0x000fe20003800200 */
[----:B------:R-:W1:Y:S01]  /*d8b0*/  S2R R18, SR_CTAID.X ;  /* 0x0000000000127919 */ /* 0x000e620000002500 */
[----:B--2---:R-:W-:-:S02]  /*d8c0*/  ISETP.NE.AND P0, PT, R23, RZ, PT ;  /* 0x000000ff1700720c */ /* 0x004fc40003f05270 */
[----:B---3--:R-:W-:-:S11]  /*d8d0*/  ISETP.NE.AND P1, PT, R21, RZ, PT ;  /* 0x000000ff1500720c */ /* 0x008fd60003f25270 */
[----:B01----:R-:W-:Y:S05]  /*d8e0*/  @!P0 BRA `(.L_x_90) ;  /* 0x00000000001c8947 */ /* 0x003fea0003800000 */
[----:B------:R-:W2:Y:S01]  /*d8f0*/  LDL.U8 R4, [R1] ;  /* 0x0000000001047983 */ /* 0x000ea20000100000 */
[----:B------:R-:W0:Y:S01]  /*d900*/  LDCU.64 UR6, c[0x0][0x390] ;  /* 0x00007200ff0677ac */ /* 0x000e220008000a00 */
[----:B------:R-:W-:Y:S02]  /*d910*/  IMAD.MOV.U32 R5, RZ, RZ, RZ ;  /* 0x000000ffff057224 */ /* 0x000fe400078e00ff */
[----:B--2---:R-:W-:-:S03]  /*d920*/  IMAD.WIDE.U32 R4, R18, 0x100, R4 ;  /* 0x0000010012047825 */ /* 0x004fc600078e0004 */
[----:B0-----:R-:W-:-:S04]  /*d930*/  LEA R2, P0, R4, UR6, 0x2 ;  /* 0x0000000604027c11 */ /* 0x001fc8000f8010ff */
[----:B------:R-:W-:-:S05]  /*d940*/  LEA.HI.X R3, R4, UR7, R5, 0x2, P0 ;  /* 0x0000000704037c11 */ /* 0x000fca00080f1405 */
[----:B------:R0:W-:Y:S04]  /*d950*/  REDG.E.ADD.STRONG.GPU desc[UR4][R2.64], R23 ;  /* 0x000000170200798e */ /* 0x0001e8000c12e104 */
.L_x_90:
[----:B------:R-:W-:Y:S05]  /*d960*/  BSYNC.RECONVERGENT B0 ;  /* 0x0000000000007941 */ /* 0x000fea0003800200 */
.L_x_89:
[----:B------:R-:W-:Y:S04]  /*d970*/  BSSY.RECONVERGENT B0, `(.L_x_91) ;  /* 0x0000009000007945 */ /* 0x000fe80003800200 */
[----:B------:R-:W-:Y:S05]  /*d980*/  @!P1 BRA `(.L_x_92) ;  /* 0x00000000001c9947 */ /* 0x000fea0003800000 */
[----:B0-----:R-:W2:Y:S01]  /*d990*/  LDL.U8 R2, [R1+0x8] ;  /* 0x0000080001027983 */ /* 0x001ea20000100000 */
[----:B------:R-:W0:Y:S01]  /*d9a0*/  LDCU.64 UR6, c[0x0][0x390] ;  /* 0x00007200ff0677ac */ /* 0x000e220008000a00 */
[----:B------:R-:W-:-:S03]  /*d9b0*/  HFMA2 R3, -RZ, RZ, 0, 0 ;  /* 0x00000000ff037431 */ /* 0x000fc600000001ff */
[----:B--2---:R-:W-:-:S03]  /*d9c0*/  IMAD.WIDE.U32 R2, R18, 0x100, R2 ;  /* 0x0000010012027825 */ /* 0x004fc600078e0002 */
[----:B0-----:R-:W-:-:S04]  /*d9d0*/  LEA R4, P0, R2, UR6, 0x2 ;  /* 0x0000000602047c11 */ /* 0x001fc8000f8010ff */
[----:B------:R-:W-:-:S05]  /*d9e0*/  LEA.HI.X R5, R2, UR7, R3, 0x2, P0 ;  /* 0x0000000702057c11 */ /* 0x000fca00080f1403 */
[----:B------:R1:W-:Y:S04]  /*d9f0*/  REDG.E.ADD.STRONG.GPU desc[UR4][R4.64], R21 ;  /* 0x000000150400798e */ /* 0x0003e8000c12e104 */
.L_x_92:
[----:B------:R-:W-:Y:S05]  /*da00*/  BSYNC.RECONVERGENT B0 ;  /* 0x0000000000007941 */ /* 0x000fea0003800200 */
.L_x_91:
[----:B-----5:R-:W-:Y:S01]  /*da10*/  ISETP.NE.AND P6, PT, R19, RZ, PT ;  /* 0x000000ff1300720c */ /* 0x020fe20003fc5270 */
[----:B------:R-:W-:Y:S01]  /*da20*/  BSSY.RECONVERGENT B0, `(.L_x_93) ;  /* 0x000000f000007945 */ /* 0x000fe20003800200 */
[----:B------:R-:W-:Y:S02]  /*da30*/  ISETP.NE.AND P0, PT, R7, RZ, PT ;  /* 0x000000ff0700720c */ /* 0x000fe40003f05270 */
[----:B------:R-:W-:Y:S02]  /*da40*/  ISETP.NE.AND P1, PT, R0, RZ, PT ;  /* 0x000000ff0000720c */ /* 0x000fe40003f25270 */
[----:B------:R-:W-:Y:S02]  /*da50*/  ISETP.NE.AND P2, PT, R6, RZ, PT ;  /* 0x000000ff0600720c */ /* 0x000fe40003f45270 */
[----:B------:R-:W-:Y:S02]  /*da60*/  ISETP.NE.AND P3, PT, R8, RZ, PT ;  /* 0x000000ff0800720c */ /* 0x000fe40003f65270 */
[----:B------:R-:W-:-:S02]  /*da70*/  ISETP.NE.AND P4, PT, R9, RZ, PT ;  /* 0x000000ff0900720c */ /* 0x000fc40003f85270 */
[----:B------:R-:W-:Y:S01]  /*da80*/  ISETP.NE.AND P5, PT, R10, RZ, PT ;  /* 0x000000ff0a00720c */ /* 0x000fe20003fa5270 */
[----:B------:R-:W-:-:S12]  /*da90*/  @!P6 BRA `(.L_x_94) ;  /* 0x00000000001ce947 */ /* 0x000fd80003800000 */
[----:B0-----:R-:W2:Y:S01]  /*daa0*/  LDL.U8 R2, [R1+0x10] ;  /* 0x0000100001027983 */ /* 0x001ea20000100000 */
[----:B------:R-:W1:Y:S01]  /*dab0*/  LDCU.64 UR6, c[0x0][0x390] ;  /* 0x00007200ff0677ac */ /* 0x000e620008000a00 */
[----:B------:R-:W-:Y:S02]  /*dac0*/  IMAD.MOV.U32 R3, RZ, RZ, RZ ;  /* 0x000000ffff037224 */ /* 0x000fe400078e00ff */
[----:B--2---:R-:W-:-:S03]  /*dad0*/  IMAD.WIDE.U32 R2, R18, 0x100, R2 ;  /* 0x0000010012027825 */ /* 0x004fc600078e0002 */
[----:B-1----:R-:W-:-:S04]  /*dae0*/  LEA R4, P6, R2, UR6, 0x2 ;  /* 0x0000000602047c11 */ /* 0x002fc8000f8c10ff */
[----:B------:R-:W-:-:S05]  /*daf0*/  LEA.HI.X R5, R2, UR7, R3, 0x2, P6 ;  /* 0x0000000702057c11 */ /* 0x000fca000b0f1403 */
[----:B------:R2:W-:Y:S04]  /*db00*/  REDG.E.ADD.STRONG.GPU desc[UR4][R4.64], R19 ;  /* 0x000000130400798e */ /* 0x0005e8000c12e104 */
.L_x_94:
[----:B------:R-:W-:Y:S05]  /*db10*/  BSYNC.RECONVERGENT B0 ;  /* 0x0000000000007941 */ /* 0x000fea0003800200 */
.L_x_93:
[----:B------:R-:W-:Y:S04]  /*db20*/  BSSY.RECONVERGENT B0, `(.L_x_95) ;  /* 0x0000009000007945 */ /* 0x000fe80003800200 */
[----:B------:R-:W-:Y:S05]  /*db30*/  @!P0 BRA `(.L_x_96) ;  /* 0x00000000001c8947 */ /* 0x000fea0003800000 */
[----:B0-----:R-:W3:Y:S01]  /*db40*/  LDL.U8 R2, [R1+0x18] ;  /* 0x0000180001027983 */ /* 0x001ee20000100000 */
[----:B------:R-:W1:Y:S01]  /*db50*/  LDCU.64 UR6, c[0x0][0x390] ;  /* 0x00007200ff0677ac */ /* 0x000e620008000a00 */
[----:B------:R-:W-:Y:S02]  /*db60*/  IMAD.MOV.U32 R3, RZ, RZ, RZ ;  /* 0x000000ffff037224 */ /* 0x000fe400078e00ff */
[----:B---3--:R-:W-:-:S03]  /*db70*/  IMAD.WIDE.U32 R2, R18, 0x100, R2 ;  /* 0x0000010012027825 */ /* 0x008fc600078e0002 */
[----:B-12---:R-:W-:-:S04]  /*db80*/  LEA R4, P0, R2, UR6, 0x2 ;  /* 0x0000000602047c11 */ /* 0x006fc8000f8010ff */
[----:B------:R-:W-:-:S05]  /*db90*/  LEA.HI.X R5, R2, UR7, R3, 0x2, P0 ;  /* 0x0000000702057c11 */ /* 0x000fca00080f1403 */
[----:B------:R3:W-:Y:S04]  /*dba0*/  REDG.E.ADD.STRONG.GPU desc[UR4][R4.64], R7 ;  /* 0x000000070400798e */ /* 0x0007e8000c12e104 */
.L_x_96:
[----:B------:R-:W-:Y:S05]  /*dbb0*/  BSYNC.RECONVERGENT B0 ;  /* 0x0000000000007941 */ /* 0x000fea0003800200 */
.L_x_95:
[----:B------:R-:W-:Y:S04]  /*dbc0*/  BSSY.RECONVERGENT B0, `(.L_x_97) ;  /* 0x0000009000007945 */ /* 0x000fe80003800200 */
[----:B------:R-:W-:Y:S05]  /*dbd0*/  @!P1 BRA `(.L_x_98) ;  /* 0x00000000001c9947 */ /* 0x000fea0003800000 */
[----:B-123--:R-:W2:Y:S01]  /*dbe0*/  LDL.U8 R4, [R1+0x20] ;  /* 0x0000200001047983 */ /* 0x00eea20000100000 */
[----:B------:R-:W0:Y:S01]  /*dbf0*/  LDCU.64 UR6, c[0x0][0x390] ;  /* 0x00007200ff0677ac */ /* 0x000e220008000a00 */
[----:B------:R-:W-:Y:S02]  /*dc00*/  IMAD.MOV.U32 R5, RZ, RZ, RZ ;  /* 0x000000ffff057224 */ /* 0x000fe400078e00ff */
[----:B--2---:R-:W-:-:S03]  /*dc10*/  IMAD.WIDE.U32 R4, R18, 0x100, R4 ;  /* 0x0000010012047825 */ /* 0x004fc600078e0004 */
[----:B0-----:R-:W-:-:S04]  /*dc20*/  LEA R2, P0, R4, UR6, 0x2 ;  /* 0x0000000604027c11 */ /* 0x001fc8000f8010ff */
[----:B------:R-:W-:-:S05]  /*dc30*/  LEA.HI.X R3, R4, UR7, R5, 0x2, P0 ;  /* 0x0000000704037c11 */ /* 0x000fca00080f1405 */
[----:B------:R4:W-:Y:S04]  /*dc40*/  REDG.E.ADD.STRONG.GPU desc[UR4][R2.64], R0 ;  /* 0x000000000200798e */ /* 0x0009e8000c12e104 */
.L_x_98:
[----:B------:R-:W-:Y:S05]  /*dc50*/  BSYNC.RECONVERGENT B0 ;  /* 0x0000000000007941 */ /* 0x000fea0003800200 */
.L_x_97:
[----:B------:R-:W-:Y:S04]  /*dc60*/  BSSY.RECONVERGENT B0, `(.L_x_99) ;  /* 0x0000009000007945 */ /* 0x000fe80003800200 */
[----:B------:R-:W-:Y:S05]  /*dc70*/  @!P2 BRA `(.L_x_100) ;  /* 0x00000000001ca947 */ /* 0x000fea0003800000 */
[----:B0---4-:R-:W4:Y:S01]  /*dc80*/  LDL.U8 R2, [R1+0x28] ;  /* 0x0000280001027983 */ /* 0x011f220000100000 */
[----:B------:R-:W1:Y:S01]  /*dc90*/  LDCU.64 UR6, c[0x0][0x390] ;  /* 0x00007200ff0677ac */ /* 0x000e620008000a00 */
[----:B------:R-:W-:-:S03]  /*dca0*/  MOV R3, RZ ;  /* 0x000000ff00037202 */ /* 0x000fc60000000f00 */
[----:B----4-:R-:W-:-:S03]  /*dcb0*/  IMAD.WIDE.U32 R2, R18, 0x100, R2 ;  /* 0x0000010012027825 */ /* 0x010fc600078e0002 */
[----:B-123--:R-:W-:-:S04]  /*dcc0*/  LEA R4, P0, R2, UR6, 0x2 ;  /* 0x0000000602047c11 */ /* 0x00efc8000f8010ff */
[----:B------:R-:W-:-:S05]  /*dcd0*/  LEA.HI.X R5, R2, UR7, R3, 0x2, P0 ;  /* 0x0000000702057c11 */ /* 0x000fca00080f1403 */
[----:B------:R0:W-:Y:S04]  /*dce0*/  REDG.E.ADD.STRONG.GPU desc[UR4][R4.64], R6 ;  /* 0x000000060400798e */ /* 0x0001e8000c12e104 */
.L_x_100:
[----:B------:R-:W-:Y:S05]  /*dcf0*/  BSYNC.RECONVERGENT B0 ;  /* 0x0000000000007941 */ /* 0x000fea0003800200 */
.L_x_99:
[----:B------:R-:W-:Y:S04]  /*dd00*/  BSSY.RECONVERGENT B0, `(.L_x_101) ;  /* 0x0000009000007945 */ /* 0x000fe80003800200 */
[----:B------:R-:W-:Y:S05]  /*dd10*/  @!P3 BRA `(.L_x_102) ;  /* 0x00000000001cb947 */ /* 0x000fea0003800000 */
[----:B0---4-:R-:W4:Y:S01]  /*dd20*/  LDL.U8 R2, [R1+0x30] ;  /* 0x0000300001027983 */ /* 0x011f220000100000 */
[----:B------:R-:W1:Y:S01]  /*dd30*/  LDCU.64 UR6, c[0x0][0x390] ;  /* 0x00007200ff0677ac */ /* 0x000e620008000a00 */
[----:B------:R-:W-:Y:S02]  /*dd40*/  IMAD.MOV.U32 R3, RZ, RZ, RZ ;  /* 0x000000ffff037224 */ /* 0x000fe400078e00ff */
[----:B----4-:R-:W-:-:S03]  /*dd50*/  IMAD.WIDE.U32 R2, R18, 0x100, R2 ;  /* 0x0000010012027825 */ /* 0x010fc600078e0002 */
[----:B-123--:R-:W-:-:S04]  /*dd60*/  LEA R4, P0, R2, UR6, 0x2 ;  /* 0x0000000602047c11 */ /* 0x00efc8000f8010ff */
[----:B------:R-:W-:-:S05]  /*dd70*/  LEA.HI.X R5, R2, UR7, R3, 0x2, P0 ;  /* 0x0000000702057c11 */ /* 0x000fca00080f1403 */
[----:B------:R0:W-:Y:S04]  /*dd80*/  REDG.E.ADD.STRONG.GPU desc[UR4][R4.64], R8 ;  /* 0x000000080400798e */ /* 0x0001e8000c12e104 */
.L_x_102:
[----:B------:R-:W-:Y:S05]  /*dd90*/  BSYNC.RECONVERGENT B0 ;  /* 0x0000000000007941 */ /* 0x000fea0003800200 */
.L_x_101:
        /* <DEDUP_REMOVED lines=9> */
.L_x_104:
[----:B------:R-:W-:Y:S05]  /*de30*/  BSYNC.RECONVERGENT B0 ;  /* 0x0000000000007941 */ /* 0x000fea0003800200 */
.L_x_103:
        /* <DEDUP_REMOVED lines=9> */
.L_x_106:
[----:B------:R-:W-:Y:S05]  /*ded0*/  BSYNC.RECONVERGENT B0 ;  /* 0x0000000000007941 */ /* 0x000fea0003800200 */
.L_x_105:
[----:B------:R-:W-:Y:S01]  /*dee0*/  ISETP.NE.AND P6, PT, R11, RZ, PT ;  /* 0x000000ff0b00720c */ /* 0x000fe20003fc5270 */
        /* <DEDUP_REMOVED lines=8> */
[----:B0---4-:R-:W4:Y:S01]  /*df70*/  LDL.U8 R2, [R1+0x48] ;  /* 0x0000480001027983 */ /* 0x011f220000100000 */
[----:B------:R-:W1:Y:S01]  /*df80*/  LDCU.64 UR6, c[0x0][0x390] ;  /* 0x00007200ff0677ac */ /* 0x000e620008000a00 */
[----:B------:R-:W-:-:S03]  /*df90*/  HFMA2 R3, -RZ, RZ, 0, 0 ;  /* 0x00000000ff037431 */ /* 0x000fc600000001ff */
[----:B----4-:R-:W-:-:S03]  /*dfa0*/  IMAD.WIDE.U32 R2, R18, 0x100, R2 ;  /* 0x0000010012027825 */ /* 0x010fc600078e0002 */
[----:B-123--:R-:W-:-:S04]  /*dfb0*/  LEA R4, P6, R2, UR6, 0x2 ;  /* 0x0000000602047c11 */ /* 0x00efc8000f8c10ff */
[----:B------:R-:W-:-:S05]  /*dfc0*/  LEA.HI.X R5, R2, UR7, R3, 0x2, P6 ;  /* 0x0000000702057c11 */ /* 0x000fca000b0f1403 */
[----:B------:R0:W-:Y:S04]  /*dfd0*/  REDG.E.ADD.STRONG.GPU desc[UR4][R4.64], R11 ;  /* 0x0000000b0400798e */ /* 0x0001e8000c12e104 */
.L_x_108:
[----:B------:R-:W-:Y:S05]  /*dfe0*/  BSYNC.RECONVERGENT B0 ;  /* 0x0000000000007941 */ /* 0x000fea0003800200 */
.L_x_107:
        /* <DEDUP_REMOVED lines=9> */
.L_x_110:
[----:B------:R-:W-:Y:S05]  /*e080*/  BSYNC.RECONVERGENT B0 ;  /* 0x0000000000007941 */ /* 0x000fea0003800200 */
.L_x_109:
        /* <DEDUP_REMOVED lines=9> */
.L_x_112:
[----:B------:R-:W-:Y:S05]  /*e120*/  BSYNC.RECONVERGENT B0 ;  /* 0x0000000000007941 */ /* 0x000fea0003800200 */
.L_x_111:
        /* <DEDUP_REMOVED lines=9> */
.L_x_114:
[----:B------:R-:W-:Y:S05]  /*e1c0*/  BSYNC.RECONVERGENT B0 ;  /* 0x0000000000007941 */ /* 0x000fea0003800200 */
.L_x_113:
        /* <DEDUP_REMOVED lines=9> */
.L_x_116:
[----:B------:R-:W-:Y:S05]  /*e260*/  BSYNC.RECONVERGENT B0 ;  /* 0x0000000000007941 */ /* 0x000fea0003800200 */
.L_x_115:
        /* <DEDUP_REMOVED lines=9> */
.L_x_118:
[----:B------:R-:W-:Y:S05]  /*e300*/  BSYNC.RECONVERGENT B0 ;  /* 0x0000000000007941 */ /* 0x000fea0003800200 */
.L_x_117:
[----:B------:R-:W-:Y:S05]  /*e310*/  @!P5 EXIT ;  /* 0x000000000000d94d */ /* 0x000fea0003800000 */
[----:B0---4-:R-:W2:Y:S01]  /*e320*/  LDL.U8 R2, [R1+0x78] ;  /* 0x0000780001027983 */ /* 0x011ea20000100000 */
[----:B------:R-:W0:Y:S01]  /*e330*/  LDCU.64 UR6, c[0x0][0x390] ;  /* 0x00007200ff0677ac */ /* 0x000e220008000a00 */
[----:B------:R-:W-:Y:S02]  /*e340*/  IMAD.MOV.U32 R3, RZ, RZ, RZ ;  /* 0x000000ffff037224 */ /* 0x000fe400078e00ff */
[----:B--2---:R-:W-:-:S03]  /*e350*/  IMAD.WIDE.U32 R18, R18, 0x100, R2 ;  /* 0x0000010012127825 */ /* 0x004fc600078e0002 */
[----:B0-----:R-:W-:-:S04]  /*e360*/  LEA R2, P0, R18, UR6, 0x2 ;  /* 0x0000000612027c11 */ /* 0x001fc8000f8010ff */
[----:B------:R-:W-:-:S05]  /*e370*/  LEA.HI.X R3, R18, UR7, R19, 0x2, P0 ;  /* 0x0000000712037c11 */ /* 0x000fca00080f1413 */
[----:B------:R-:W-:Y:S01]  /*e380*/  REDG.E.ADD.STRONG.GPU desc[UR4][R2.64], R17 ;  /* 0x000000110200798e */ /* 0x000fe2000c12e104 */
[----:B------:R-:W-:Y:S05]  /*e390*/  EXIT ;  /* 0x000000000000794d */ /* 0x000fea0003800000 */
.L_x_119:
[----:B------:R-:W-:-:S00]  /*e3a0*/  BRA `(.L_x_119) ;  /* 0xfffffffc00fc7947 */ /* 0x000fc0000383ffff */
[----:B------:R-:W-:-:S00]  /*e3b0*/  NOP ;  /* 0x0000000000007918 */ /* 0x000fc00000000000 */
        /* <DEDUP_REMOVED lines=12> */
.L_x_120:


//--------------------- .nv.shared.reserved.0     --------------------------
	.section	.nv.shared.reserved.0,"aw",@nobits
	.weak		__nv_reservedSMEM_offset_0_alias
	.size		__nv_reservedSMEM_offset_0_alias, 0, 64
	.other		__nv_reservedSMEM_offset_0_alias,@"STO_CUDA_RESERVED_SHARED STV_DEFAULT"
__nv_reservedSMEM_offset_0_alias:
	.zero		0
	.zero		64


//--------------------- .nv.constant0.compute_histograms_warp_kernel --------------------------
	.section	.nv.constant0.compute_histograms_warp_kernel,"a",@progbits
	.sectionflags	@""
	.align	4
.nv.constant0.compute_histograms_warp_kernel:
	.zero		928


//--------------------- SYMBOLS --------------------------

	.type		.nv.reservedSmem.offset0,@object
	.size		.nv.reservedSmem.offset0,0x4
